// auto-generated by cutlass_sweep.gemm — config: {"arch": "sm_90", "cluster_m": 2, "cluster_n": 2, "dtype": "fp16", "stages": 3, "tile_k": 32, "tile_m": 64, "tile_n": 64}
#include "cutlass/cutlass.h"
#include "cutlass/gemm/collective/collective_builder.hpp"
#include "cutlass/gemm/device/gemm_universal_adapter.h"
#include "cutlass/gemm/kernel/gemm_universal.hpp"
#include "cutlass/epilogue/collective/collective_builder.hpp"

using ElemA = cutlass::half_t;
using ElemB = cutlass::half_t;
using ElemCD = cutlass::half_t;
using Acc  = float;
using TileShape    = cute::Shape<cute::_64, cute::_64, cute::_32>;
using ClusterShape = cute::Shape<cute::_2, cute::_2, cute::_1>;

using CollectiveEpilogue = typename cutlass::epilogue::collective::CollectiveBuilder<
    cutlass::arch::Sm90, cutlass::arch::OpClassTensorOp,
    TileShape, ClusterShape,
    cutlass::epilogue::collective::EpilogueTileAuto,
    Acc, Acc,
    ElemCD, cutlass::layout::RowMajor, 128 / cutlass::sizeof_bits<ElemCD>::value,
    ElemCD, cutlass::layout::RowMajor, 128 / cutlass::sizeof_bits<ElemCD>::value,
    cutlass::epilogue::collective::EpilogueScheduleAuto
  >::CollectiveOp;

using CollectiveMainloop = typename cutlass::gemm::collective::CollectiveBuilder<
    cutlass::arch::Sm90, cutlass::arch::OpClassTensorOp,
    ElemA, cutlass::layout::RowMajor, 128 / cutlass::sizeof_bits<ElemA>::value,
    ElemB, cutlass::layout::ColumnMajor, 128 / cutlass::sizeof_bits<ElemB>::value,
    Acc,
    TileShape, ClusterShape,
    cutlass::gemm::collective::StageCount<3>,
    cutlass::gemm::collective::KernelScheduleAuto
  >::CollectiveOp;

using GemmKernel = cutlass::gemm::kernel::GemmUniversal<
    cute::Shape<int,int,int,int>,
    CollectiveMainloop,
    CollectiveEpilogue
>;
using Gemm = cutlass::gemm::device::GemmUniversalAdapter<GemmKernel>;

// Force the device kernel symbol into the cubin without needing a host main.
auto* _anchor = &cutlass::device_kernel<GemmKernel>;


// ===== COMPILED SASS (sm_90a) =====

	.target	sm_90a

	.elftype	@"ET_EXEC"


//--------------------- .note.nv.tkinfo           --------------------------
	.section	.note.nv.tkinfo,"",@"SHT_NOTE"
	.sectionflags	@"SHF_NOTE_NV_TKINFO"
	.tkinfo
        /*0018*/ 	.word	0x00000002
        /*0030*/ 	.string	""
        /*0030*/ 	.string	"ptxas"
        /*0030*/ 	.string	"Cuda compilation tools, release 13.0, V13.0.88"
        /*0030*/ 	.string	"Build cuda_13.0.r13.0/compiler.36424714_0"
        /*0030*/ 	.string	"-arch sm_90a -m 64 "



//--------------------- .note.nv.cuinfo           --------------------------
	.section	.note.nv.cuinfo,"",@"SHT_NOTE"
	.sectionflags	@"SHF_NOTE_NV_CUINFO"
        /*0018*/ 	.short	0x0002
        /*001a*/ 	.short	0x005a
        /*001c*/ 	.short	0x0082
	.zero		2


//--------------------- .nv.info                  --------------------------
	.section	.nv.info,"",@"SHT_CUDA_INFO"
	.align	4


	//----- nvinfo : EIATTR_REGCOUNT
	.align		4
        /*0000*/ 	.byte	0x04, 0x2f
        /*0002*/ 	.short	(.L_15 - .L_14)
	.align		4
.L_14:
        /*0004*/ 	.word	index@(_ZN7cutlass13device_kernelINS_4gemm6kernel13GemmUniversalIN4cute5tupleIJiiiiEEENS1_10collective13CollectiveMmaINS1_34MainloopSm90TmaGmmaWarpSpecializedILi3ENS5_IJNS4_1CILi2EEESB_NSA_ILi1EEEEEENS1_32KernelTmaWarpSpecializedPingpongEEENS5_IJNSA_ILi64EEESG_NSA_ILi32EEEEEENS_6half_tENS5_IJlSC_lEEESJ_SK_NS4_8TiledMMAINS4_8MMA_AtomIJNS4_4SM904GMMA25MMA_64x64x16_F32F16F16_SSILNSO_5MajorE0ELSQ_0ELNSO_7ScaleInE1ELSR_1EEEEEENS4_6LayoutINS5_IJSC_SC_SC_EEENS5_IJNSA_ILi0EEESW_SW_EEEEENS5_IJNS4_10UnderscoreESZ_SZ_EEEEENS4_23SM90_TMA_LOAD_MULTICASTENS4_14ComposedLayoutINS4_7SwizzleILi2ELi4ELi3EEENS4_18smem_ptr_flag_bitsILi16EEENSU_INS5_IJNSA_ILi8EEESH_EEENS5_IJSH_SC_EEEEEEEvNS4_8identityES12_S1C_vS1D_EENS_8epilogue10collective6detail29Sm90TmaWarpSpecializedAdapterINS1G_15DefaultEpilogueISJ_SK_SK_NS1F_6thread17LinearCombinationISJ_Li1EffLNS1K_9ScaleType4KindE0ELNS_15FloatRoundStyleE2ESJ_EENS1_15EpilogueDefaultEEEEEvvEEEEvNT_6ParamsE)
        /*0008*/ 	.word	0x000000a8


	//----- nvinfo : EIATTR_FRAME_SIZE
	.align		4
.L_15:
        /*000c*/ 	.byte	0x04, 0x11
        /*000e*/ 	.short	(.L_17 - .L_16)
	.align		4
.L_16:
        /*0010*/ 	.word	index@(_ZN7cutlass13device_kernelINS_4gemm6kernel13GemmUniversalIN4cute5tupleIJiiiiEEENS1_10collective13CollectiveMmaINS1_34MainloopSm90TmaGmmaWarpSpecializedILi3ENS5_IJNS4_1CILi2EEESB_NSA_ILi1EEEEEENS1_32KernelTmaWarpSpecializedPingpongEEENS5_IJNSA_ILi64EEESG_NSA_ILi32EEEEEENS_6half_tENS5_IJlSC_lEEESJ_SK_NS4_8TiledMMAINS4_8MMA_AtomIJNS4_4SM904GMMA25MMA_64x64x16_F32F16F16_SSILNSO_5MajorE0ELSQ_0ELNSO_7ScaleInE1ELSR_1EEEEEENS4_6LayoutINS5_IJSC_SC_SC_EEENS5_IJNSA_ILi0EEESW_SW_EEEEENS5_IJNS4_10UnderscoreESZ_SZ_EEEEENS4_23SM90_TMA_LOAD_MULTICASTENS4_14ComposedLayoutINS4_7SwizzleILi2ELi4ELi3EEENS4_18smem_ptr_flag_bitsILi16EEENSU_INS5_IJNSA_ILi8EEESH_EEENS5_IJSH_SC_EEEEEEEvNS4_8identityES12_S1C_vS1D_EENS_8epilogue10collective6detail29Sm90TmaWarpSpecializedAdapterINS1G_15DefaultEpilogueISJ_SK_SK_NS1F_6thread17LinearCombinationISJ_Li1EffLNS1K_9ScaleType4KindE0ELNS_15FloatRoundStyleE2ESJ_EENS1_15EpilogueDefaultEEEEEvvEEEEvNT_6ParamsE)
        /*0014*/ 	.word	0x00000008


	//----- nvinfo : EIATTR_MIN_STACK_SIZE
	.align		4
.L_17:
        /*0018*/ 	.byte	0x04, 0x12
        /*001a*/ 	.short	(.L_19 - .L_18)
	.align		4
.L_18:
        /*001c*/ 	.word	index@(_ZN7cutlass13device_kernelINS_4gemm6kernel13GemmUniversalIN4cute5tupleIJiiiiEEENS1_10collective13CollectiveMmaINS1_34MainloopSm90TmaGmmaWarpSpecializedILi3ENS5_IJNS4_1CILi2EEESB_NSA_ILi1EEEEEENS1_32KernelTmaWarpSpecializedPingpongEEENS5_IJNSA_ILi64EEESG_NSA_ILi32EEEEEENS_6half_tENS5_IJlSC_lEEESJ_SK_NS4_8TiledMMAINS4_8MMA_AtomIJNS4_4SM904GMMA25MMA_64x64x16_F32F16F16_SSILNSO_5MajorE0ELSQ_0ELNSO_7ScaleInE1ELSR_1EEEEEENS4_6LayoutINS5_IJSC_SC_SC_EEENS5_IJNSA_ILi0EEESW_SW_EEEEENS5_IJNS4_10UnderscoreESZ_SZ_EEEEENS4_23SM90_TMA_LOAD_MULTICASTENS4_14ComposedLayoutINS4_7SwizzleILi2ELi4ELi3EEENS4_18smem_ptr_flag_bitsILi16EEENSU_INS5_IJNSA_ILi8EEESH_EEENS5_IJSH_SC_EEEEEEEvNS4_8identityES12_S1C_vS1D_EENS_8epilogue10collective6detail29Sm90TmaWarpSpecializedAdapterINS1G_15DefaultEpilogueISJ_SK_SK_NS1F_6thread17LinearCombinationISJ_Li1EffLNS1K_9ScaleType4KindE0ELNS_15FloatRoundStyleE2ESJ_EENS1_15EpilogueDefaultEEEEEvvEEEEvNT_6ParamsE)
        /*0020*/ 	.word	0x00000008
.L_19:


//--------------------- .nv.compat                --------------------------
	.section	.nv.compat,"",@"SHT_CUDA_COMPAT_INFO"
	.align	4
        /*0000*/ 	.byte	0x02, 0x09, 0x01, 0x00, 0x02, 0x02, 0x04, 0x00, 0x02, 0x05, 0x05, 0x00, 0x03, 0x07, 0x01, 0x01
        /*0010*/ 	.byte	0x02, 0x03, 0x01, 0x00, 0x02, 0x06, 0x01, 0x00, 0x04, 0x0b, 0x08, 0x00, 0x00, 0x00, 0x00, 0x00
        /*0020*/ 	.byte	0x00, 0x00, 0x00, 0x00


//--------------------- .nv.info._ZN7cutlass13device_kernelINS_4gemm6kernel13GemmUniversalIN4cute5tupleIJiiiiEEENS1_10collective13CollectiveMmaINS1_34MainloopSm90TmaGmmaWarpSpecializedILi3ENS5_IJNS4_1CILi2EEESB_NSA_ILi1EEEEEENS1_32KernelTmaWarpSpecializedPingpongEEENS5_IJNSA_ILi64EEESG_NSA_ILi32EEEEEENS_6half_tENS5_IJlSC_lEEESJ_SK_NS4_8TiledMMAINS4_8MMA_AtomIJNS4_4SM904GMMA25MMA_64x64x16_F32F16F16_SSILNSO_5MajorE0ELSQ_0ELNSO_7ScaleInE1ELSR_1EEEEEENS4_6LayoutINS5_IJSC_SC_SC_EEENS5_IJNSA_ILi0EEESW_SW_EEEEENS5_IJNS4_10UnderscoreESZ_SZ_EEEEENS4_23SM90_TMA_LOAD_MULTICASTENS4_14ComposedLayoutINS4_7SwizzleILi2ELi4ELi3EEENS4_18smem_ptr_flag_bitsILi16EEENSU_INS5_IJNSA_ILi8EEESH_EEENS5_IJSH_SC_EEEEEEEvNS4_8identityES12_S1C_vS1D_EENS_8epilogue10collective6detail29Sm90TmaWarpSpecializedAdapterINS1G_15DefaultEpilogueISJ_SK_SK_NS1F_6thread17LinearCombinationISJ_Li1EffLNS1K_9ScaleType4KindE0ELNS_15FloatRoundStyleE2ESJ_EENS1_15EpilogueDefaultEEEEEvvEEEEvNT_6ParamsE --------------------------
	.section	.nv.info._ZN7cutlass13device_kernelINS_4gemm6kernel13GemmUniversalIN4cute5tupleIJiiiiEEENS1_10collective13CollectiveMmaINS1_34MainloopSm90TmaGmmaWarpSpecializedILi3ENS5_IJNS4_1CILi2EEESB_NSA_ILi1EEEEEENS1_32KernelTmaWarpSpecializedPingpongEEENS5_IJNSA_ILi64EEESG_NSA_ILi32EEEEEENS_6half_tENS5_IJlSC_lEEESJ_SK_NS4_8TiledMMAINS4_8MMA_AtomIJNS4_4SM904GMMA25MMA_64x64x16_F32F16F16_SSILNSO_5MajorE0ELSQ_0ELNSO_7ScaleInE1ELSR_1EEEEEENS4_6LayoutINS5_IJSC_SC_SC_EEENS5_IJNSA_ILi0EEESW_SW_EEEEENS5_IJNS4_10UnderscoreESZ_SZ_EEEEENS4_23SM90_TMA_LOAD_MULTICASTENS4_14ComposedLayoutINS4_7SwizzleILi2ELi4ELi3EEENS4_18smem_ptr_flag_bitsILi16EEENSU_INS5_IJNSA_ILi8EEESH_EEENS5_IJSH_SC_EEEEEEEvNS4_8identityES12_S1C_vS1D_EENS_8epilogue10collective6detail29Sm90TmaWarpSpecializedAdapterINS1G_15DefaultEpilogueISJ_SK_SK_NS1F_6thread17LinearCombinationISJ_Li1EffLNS1K_9ScaleType4KindE0ELNS_15FloatRoundStyleE2ESJ_EENS1_15EpilogueDefaultEEEEEvvEEEEvNT_6ParamsE,"",@"SHT_CUDA_INFO"
	.sectionflags	@""
	.align	4


	//----- nvinfo : EIATTR_CUDA_API_VERSION
	.align		4
        /*0000*/ 	.byte	0x04, 0x37
        /*0002*/ 	.short	(.L_21 - .L_20)
.L_20:
        /*0004*/ 	.word	0x00000082


	//----- nvinfo : EIATTR_KPARAM_INFO
	.align		4
.L_21:
        /*0008*/ 	.byte	0x04, 0x17
        /*000a*/ 	.short	(.L_23 - .L_22)
.L_22:
        /*000c*/ 	.word	0x00000000
        /*0010*/ 	.short	0x0000
        /*0012*/ 	.short	0x0070
        /*0014*/ 	.byte	0x00, 0xf0, 0x01, 0x10


	//----- nvinfo : EIATTR_SPARSE_MMA_MASK
	.align		4
.L_23:
        /*0018*/ 	.byte	0x03, 0x50
        /*001a*/ 	.short	0x0000


	//----- nvinfo : EIATTR_MAXREG_COUNT
	.align		4
        /*001c*/ 	.byte	0x03, 0x1b
        /*001e*/ 	.short	0x00a8


	//----- nvinfo : EIATTR_NUM_BARRIERS
	.align		4
        /*0020*/ 	.byte	0x02, 0x4c
        /*0022*/ 	.byte	0x01
	.zero		1


	//----- nvinfo : EIATTR_EXTERNS
	.align		4
        /*0024*/ 	.byte	0x04, 0x0f
        /*0026*/ 	.short	(.L_25 - .L_24)


	//   ....[0]....
	.align		4
.L_24:
        /*0028*/ 	.word	index@(__assertfail)


	//----- nvinfo : EIATTR_ANNOTATIONS
	.align		4
.L_25:
        /*002c*/ 	.byte	0x04, 0x55
        /*002e*/ 	.short	(.L_27 - .L_26)


	//   ....[0]....
.L_26:
        /*0030*/ 	.word	0x00000001
        /*0034*/ 	.byte	0x90, 0x0d, 0x00, 0x00, 0x01, 0x00, 0x00, 0x00, 0x80, 0x43, 0x00, 0x00, 0x01, 0x00, 0x00, 0x00
        /*0044*/ 	.byte	0x00, 0x51, 0x00, 0x00


	//----- nvinfo : EIATTR_MERCURY_ISA_VERSION
	.align		4
.L_27:
        /*0048*/ 	.byte	0x03, 0x5f
        /*004a*/ 	.short	0x0101


	//----- nvinfo : EIATTR_INT_WARP_WIDE_INSTR_OFFSETS
	.align		4
        /*004c*/ 	.byte	0x04, 0x31
        /*004e*/ 	.short	(.L_29 - .L_28)


	//   ....[0]....
.L_28:
        /*0050*/ 	.word	0x00000510


	//   ....[1]....
        /*0054*/ 	.word	0x00000540


	//   ....[2]....
        /*0058*/ 	.word	0x00000580


	//   ....[3]....
        /*005c*/ 	.word	0x000006b0


	//   ....[4]....
        /*0060*/ 	.word	0x000006c0


	//   ....[5]....
        /*0064*/ 	.word	0x000006d0


	//   ....[6]....
        /*0068*/ 	.word	0x00000770


	//   ....[7]....
        /*006c*/ 	.word	0x000007b0


	//   ....[8]....
        /*0070*/ 	.word	0x00001e00


	//----- nvinfo : EIATTR_COOP_GROUP_MASK_REGIDS
	.align		4
.L_29:
        /*0074*/ 	.byte	0x04, 0x29
        /*0076*/ 	.short	(.L_31 - .L_30)


	//   ....[0]....
.L_30:
        /*0078*/ 	.word	0xffffffff


	//   ....[1]....
        /*007c*/ 	.word	0xffffffff


	//   ....[2]....
        /*0080*/ 	.word	0xffffffff


	//   ....[3]....
        /*0084*/ 	.word	0xffffffff


	//   ....[4]....
        /*0088*/ 	.word	0xffffffff


	//   ....[5]....
        /*008c*/ 	.word	0xffffffff


	//   ....[6]....
        /*0090*/ 	.word	0xffffffff


	//----- nvinfo : EIATTR_COOP_GROUP_INSTR_OFFSETS
	.align		4
.L_31:
        /*0094*/ 	.byte	0x04, 0x28
        /*0096*/ 	.short	(.L_33 - .L_32)


	//   ....[0]....
.L_32:
        /*0098*/ 	.word	0x00000070


	//   ....[1]....
        /*009c*/ 	.word	0x00000080


	//   ....[2]....
        /*00a0*/ 	.word	0x00000140


	//   ....[3]....
        /*00a4*/ 	.word	0x000002d0


	//   ....[4]....
        /*00a8*/ 	.word	0x00000310


	//   ....[5]....
        /*00ac*/ 	.word	0x000006f0


	//   ....[6]....
        /*00b0*/ 	.word	0x00000930


	//----- nvinfo : EIATTR_REG_RECONFIG
	.align		4
.L_33:
        /*00b4*/ 	.byte	0x01, 0x54
	.zero		2


	//----- nvinfo : EIATTR_SYSCALL_OFFSETS
	.align		4
        /*00b8*/ 	.byte	0x04, 0x46
        /*00ba*/ 	.short	(.L_35 - .L_34)


	//   ....[0]....
.L_34:
        /*00bc*/ 	.word	0x00001840


	//----- nvinfo : EIATTR_MBARRIER_INSTR_OFFSETS
	.align		4
.L_35:
        /*00c0*/ 	.byte	0x04, 0x39
        /*00c2*/ 	.short	(.L_37 - .L_36)


	//   ....[0]....
.L_36:
        /*00c4*/ 	.word	0x00000260
        /*00c8*/ 	.word	0x000000ff
        /*00cc*/ 	.word	0x00000000
        /*00d0*/ 	.short	0x0100
        /*00d2*/ 	.byte	0x08
	.zero		1


	//   ....[1]....
        /*00d4*/ 	.word	0x00000270
        /*00d8*/ 	.word	0x000000ff
        /*00dc*/ 	.word	0x00000018
        /*00e0*/ 	.short	0x0100
        /*00e2*/ 	.byte	0x08
	.zero		1


	//   ....[2]....
        /*00e4*/ 	.word	0x00000280
        /*00e8*/ 	.word	0x000000ff
        /*00ec*/ 	.word	0x00000008
        /*00f0*/ 	.short	0x0100
        /*00f2*/ 	.byte	0x08
	.zero		1


	//   ....[3]....
        /*00f4*/ 	.word	0x00000290
        /*00f8*/ 	.word	0x000000ff
        /*00fc*/ 	.word	0x00000020
        /*0100*/ 	.short	0x0100
        /*0102*/ 	.byte	0x08
	.zero		1


	//   ....[4]....
        /*0104*/ 	.word	0x000002a0
        /*0108*/ 	.word	0x000000ff
        /*010c*/ 	.word	0x00000010
        /*0110*/ 	.short	0x0100
        /*0112*/ 	.byte	0x08
	.zero		1


	//   ....[5]....
        /*0114*/ 	.word	0x000002b0
        /*0118*/ 	.word	0x000000ff
        /*011c*/ 	.word	0x00000028
        /*0120*/ 	.short	0x0100
        /*0122*/ 	.byte	0x08
	.zero		1


	//   ....[6]....
        /*0124*/ 	.word	0x000007e0
        /*0128*/ 	.word	0x000000ff
        /*012c*/ 	.word	0x00000060
        /*0130*/ 	.short	0x0100
        /*0132*/ 	.byte	0x08
	.zero		1


	//   ....[7]....
        /*0134*/ 	.word	0x00000870
        /*0138*/ 	.word	0x000000ff
        /*013c*/ 	.word	0x00000068
        /*0140*/ 	.short	0x0100
        /*0142*/ 	.byte	0x08
	.zero		1


	//   ....[8]....
        /*0144*/ 	.word	0x000008b0
        /*0148*/ 	.word	0x000000ff
        /*014c*/ 	.word	0x00000040
        /*0150*/ 	.short	0x0100
        /*0152*/ 	.byte	0x09
	.zero		1


	//   ....[9]....
        /*0154*/ 	.word	0x000008c0
        /*0158*/ 	.word	0x000000ff
        /*015c*/ 	.word	0x00000048
        /*0160*/ 	.short	0x0100
        /*0162*/ 	.byte	0x09
	.zero		1


	//   ....[10]....
        /*0164*/ 	.word	0x000008d0
        /*0168*/ 	.word	0x000000ff
        /*016c*/ 	.word	0x00000050
        /*0170*/ 	.short	0x0100
        /*0172*/ 	.byte	0x09
	.zero		1


	//   ....[11]....
        /*0174*/ 	.word	0x000008e0
        /*0178*/ 	.word	0x000000ff
        /*017c*/ 	.word	0x00000058
        /*0180*/ 	.short	0x0100
        /*0182*/ 	.byte	0x09
	.zero		1


	//   ....[12]....
        /*0184*/ 	.word	0x00001720
        /*0188*/ 	.word	0x0000003f
        /*018c*/ 	.word	0x00000000
        /*0190*/ 	.short	0x010a
        /*0192*/ 	.byte	0x2a
	.zero		1


	//   ....[13]....
        /*0194*/ 	.word	0x000018c0
        /*0198*/ 	.word	0x00000003
        /*019c*/ 	.word	0x00000000
        /*01a0*/ 	.short	0x010a
        /*01a2*/ 	.byte	0x3f
	.zero		1


	//   ....[14]....
        /*01a4*/ 	.word	0x00001900
        /*01a8*/ 	.word	0x00000003
        /*01ac*/ 	.word	0x00000000
        /*01b0*/ 	.short	0x010a
        /*01b2*/ 	.byte	0x3f
	.zero		1


	//   ....[15]....
        /*01b4*/ 	.word	0x00001b00
        /*01b8*/ 	.word	0x000000ff
        /*01bc*/ 	.word	0x00000000
        /*01c0*/ 	.short	0x010a
        /*01c2*/ 	.byte	0x04
	.zero		1


	//   ....[16]....
        /*01c4*/ 	.word	0x00001b40
        /*01c8*/ 	.word	0x000000ff
        /*01cc*/ 	.word	0x00000000
        /*01d0*/ 	.short	0x010a
        /*01d2*/ 	.byte	0x04
	.zero		1


	//   ....[17]....
        /*01d4*/ 	.word	0x00001ca0
        /*01d8*/ 	.word	0x00000005
        /*01dc*/ 	.word	0x00000000
        /*01e0*/ 	.short	0x0101
        /*01e2*/ 	.byte	0x3f
	.zero		1


	//   ....[18]....
        /*01e4*/ 	.word	0x00001da0
        /*01e8*/ 	.word	0x00000040
        /*01ec*/ 	.word	0x00000000
        /*01f0*/ 	.short	0x0101
        /*01f2*/ 	.byte	0x2f
	.zero		1


	//   ....[19]....
        /*01f4*/ 	.word	0x00001ea0
        /*01f8*/ 	.word	0x00000003
        /*01fc*/ 	.word	0x00000000
        /*0200*/ 	.short	0x0101
        /*0202*/ 	.byte	0x3f
	.zero		1


	//   ....[20]....
        /*0204*/ 	.word	0x00001f60
        /*0208*/ 	.word	0x0000003f
        /*020c*/ 	.word	0x00000010
        /*0210*/ 	.short	0x010a
        /*0212*/ 	.byte	0x2a
	.zero		1


	//   ....[21]....
        /*0214*/ 	.word	0x000043a0
        /*0218*/ 	.word	0x00000042
        /*021c*/ 	.word	0x00000000
        /*0220*/ 	.short	0x0101
        /*0222*/ 	.byte	0x2f
	.zero		1


	//   ....[22]....
        /*0224*/ 	.word	0x00004e10
        /*0228*/ 	.word	0x0000000a
        /*022c*/ 	.word	0x00000018
        /*0230*/ 	.short	0x010a
        /*0232*/ 	.byte	0x3f
	.zero		1


	//   ....[23]....
        /*0234*/ 	.word	0x00005210
        /*0238*/ 	.word	0x00000005
        /*023c*/ 	.word	0x00000068
        /*0240*/ 	.short	0x0101
        /*0242*/ 	.byte	0x3f
	.zero		1


	//   ....[24]....
        /*0244*/ 	.word	0x00005990
        /*0248*/ 	.word	0x00000009
        /*024c*/ 	.word	0x00000000
        /*0250*/ 	.short	0x010a
        /*0252*/ 	.byte	0x3f
	.zero		1


	//   ....[25]....
        /*0254*/ 	.word	0x00005a10
        /*0258*/ 	.word	0x00000006
        /*025c*/ 	.word	0x00000000
        /*0260*/ 	.short	0x010a
        /*0262*/ 	.byte	0x3f
	.zero		1


	//   ....[26]....
        /*0264*/ 	.word	0x00005aa0
        /*0268*/ 	.word	0x00000003
        /*026c*/ 	.word	0x00000000
        /*0270*/ 	.short	0x010a
        /*0272*/ 	.byte	0x3f
	.zero		1


	//   ....[27]....
        /*0274*/ 	.word	0x00005b00
        /*0278*/ 	.word	0x00000041
        /*027c*/ 	.word	0x00000000
        /*0280*/ 	.short	0x010a
        /*0282*/ 	.byte	0x3f
	.zero		1


	//   ....[28]....
        /*0284*/ 	.word	0x00005b50
        /*0288*/ 	.word	0x00000003
        /*028c*/ 	.word	0x00000000
        /*0290*/ 	.short	0x010a
        /*0292*/ 	.byte	0x3f
	.zero		1


	//   ....[29]....
        /*0294*/ 	.word	0x00005bb0
        /*0298*/ 	.word	0x00000005
        /*029c*/ 	.word	0x00000000
        /*02a0*/ 	.short	0x010a
        /*02a2*/ 	.byte	0x3f
	.zero		1


	//   ....[30]....
        /*02a4*/ 	.word	0x00005c00
        /*02a8*/ 	.word	0x00000041
        /*02ac*/ 	.word	0x00000010
        /*02b0*/ 	.short	0x010a
        /*02b2*/ 	.byte	0x3f
	.zero		1


	//   ....[31]....
        /*02b4*/ 	.word	0x00005cd0
        /*02b8*/ 	.word	0x0000000a
        /*02bc*/ 	.word	0x00000018
        /*02c0*/ 	.short	0x010a
        /*02c2*/ 	.byte	0x3f
	.zero		1


	//   ....[32]....
        /*02c4*/ 	.word	0x00005da0
        /*02c8*/ 	.word	0x00000009
        /*02cc*/ 	.word	0x00000000
        /*02d0*/ 	.short	0x010a
        /*02d2*/ 	.byte	0x3f
	.zero		1


	//   ....[33]....
        /*02d4*/ 	.word	0x00005df0
        /*02d8*/ 	.word	0x00000006
        /*02dc*/ 	.word	0x00000000
        /*02e0*/ 	.short	0x010a
        /*02e2*/ 	.byte	0x3f
	.zero		1


	//----- nvinfo : EIATTR_NUM_MBARRIERS
	.align		4
.L_37:
        /*02e4*/ 	.byte	0x03, 0x38
        /*02e6*/ 	.short	0x000c


	//----- nvinfo : EIATTR_EXIT_INSTR_OFFSETS
	.align		4
        /*02e8*/ 	.byte	0x04, 0x1c
        /*02ea*/ 	.short	(.L_39 - .L_38)


	//   ....[0]....
.L_38:
        /*02ec*/ 	.word	0x000013d0


	//   ....[1]....
        /*02f0*/ 	.word	0x00001430


	//   ....[2]....
        /*02f4*/ 	.word	0x00004a30


	//   ....[3]....
        /*02f8*/ 	.word	0x00004a60


	//   ....[4]....
        /*02fc*/ 	.word	0x00005af0


	//----- nvinfo : EIATTR_MAX_THREADS
	.align		4
.L_39:
        /*0300*/ 	.byte	0x04, 0x05
        /*0302*/ 	.short	(.L_41 - .L_40)
.L_40:
        /*0304*/ 	.word	0x00000180
        /*0308*/ 	.word	0x00000001
        /*030c*/ 	.word	0x00000001


	//----- nvinfo : EIATTR_CRS_STACK_SIZE
	.align		4
.L_41:
        /*0310*/ 	.byte	0x04, 0x1e
        /*0312*/ 	.short	(.L_43 - .L_42)
.L_42:
        /*0314*/ 	.word	0x00000000


	//----- nvinfo : EIATTR_CBANK_PARAM_SIZE
	.align		4
.L_43:
        /*0318*/ 	.byte	0x03, 0x19
        /*031a*/ 	.short	0x0470


	//----- nvinfo : EIATTR_PARAM_CBANK
	.align		4
        /*031c*/ 	.byte	0x04, 0x0a
        /*031e*/ 	.short	(.L_45 - .L_44)
	.align		4
.L_44:
        /*0320*/ 	.word	index@(.nv.constant0._ZN7cutlass13device_kernelINS_4gemm6kernel13GemmUniversalIN4cute5tupleIJiiiiEEENS1_10collective13CollectiveMmaINS1_34MainloopSm90TmaGmmaWarpSpecializedILi3ENS5_IJNS4_1CILi2EEESB_NSA_ILi1EEEEEENS1_32KernelTmaWarpSpecializedPingpongEEENS5_IJNSA_ILi64EEESG_NSA_ILi32EEEEEENS_6half_tENS5_IJlSC_lEEESJ_SK_NS4_8TiledMMAINS4_8MMA_AtomIJNS4_4SM904GMMA25MMA_64x64x16_F32F16F16_SSILNSO_5MajorE0ELSQ_0ELNSO_7ScaleInE1ELSR_1EEEEEENS4_6LayoutINS5_IJSC_SC_SC_EEENS5_IJNSA_ILi0EEESW_SW_EEEEENS5_IJNS4_10UnderscoreESZ_SZ_EEEEENS4_23SM90_TMA_LOAD_MULTICASTENS4_14ComposedLayoutINS4_7SwizzleILi2ELi4ELi3EEENS4_18smem_ptr_flag_bitsILi16EEENSU_INS5_IJNSA_ILi8EEESH_EEENS5_IJSH_SC_EEEEEEEvNS4_8identityES12_S1C_vS1D_EENS_8epilogue10collective6detail29Sm90TmaWarpSpecializedAdapterINS1G_15DefaultEpilogueISJ_SK_SK_NS1F_6thread17LinearCombinationISJ_Li1EffLNS1K_9ScaleType4KindE0ELNS_15FloatRoundStyleE2ESJ_EENS1_15EpilogueDefaultEEEEEvvEEEEvNT_6ParamsE)
        /*0324*/ 	.short	0x0210
        /*0326*/ 	.short	0x0470


	//----- nvinfo : EIATTR_SW_WAR
	.align		4
.L_45:
        /*0328*/ 	.byte	0x04, 0x36
        /*032a*/ 	.short	(.L_47 - .L_46)
.L_46:
        /*032c*/ 	.word	0x00000008
.L_47:


//--------------------- .nv.callgraph             --------------------------
	.section	.nv.callgraph,"",@"SHT_CUDA_CALLGRAPH"
	.align	4
	.sectionentsize	8
	.align		4
        /*0000*/ 	.word	0x00000000
	.align		4
        /*0004*/ 	.word	0xffffffff
	.align		4
        /*0008*/ 	.word	index@(_ZN7cutlass13device_kernelINS_4gemm6kernel13GemmUniversalIN4cute5tupleIJiiiiEEENS1_10collective13CollectiveMmaINS1_34MainloopSm90TmaGmmaWarpSpecializedILi3ENS5_IJNS4_1CILi2EEESB_NSA_ILi1EEEEEENS1_32KernelTmaWarpSpecializedPingpongEEENS5_IJNSA_ILi64EEESG_NSA_ILi32EEEEEENS_6half_tENS5_IJlSC_lEEESJ_SK_NS4_8TiledMMAINS4_8MMA_AtomIJNS4_4SM904GMMA25MMA_64x64x16_F32F16F16_SSILNSO_5MajorE0ELSQ_0ELNSO_7ScaleInE1ELSR_1EEEEEENS4_6LayoutINS5_IJSC_SC_SC_EEENS5_IJNSA_ILi0EEESW_SW_EEEEENS5_IJNS4_10UnderscoreESZ_SZ_EEEEENS4_23SM90_TMA_LOAD_MULTICASTENS4_14ComposedLayoutINS4_7SwizzleILi2ELi4ELi3EEENS4_18smem_ptr_flag_bitsILi16EEENSU_INS5_IJNSA_ILi8EEESH_EEENS5_IJSH_SC_EEEEEEEvNS4_8identityES12_S1C_vS1D_EENS_8epilogue10collective6detail29Sm90TmaWarpSpecializedAdapterINS1G_15DefaultEpilogueISJ_SK_SK_NS1F_6thread17LinearCombinationISJ_Li1EffLNS1K_9ScaleType4KindE0ELNS_15FloatRoundStyleE2ESJ_EENS1_15EpilogueDefaultEEEEEvvEEEEvNT_6ParamsE)
	.align		4
        /*000c*/ 	.word	index@(__assertfail)
	.align		4
        /*0010*/ 	.word	0x00000000
	.align		4
        /*0014*/ 	.word	0xfffffffe
	.align		4
        /*0018*/ 	.word	0x00000000
	.align		4
        /*001c*/ 	.word	0xfffffffd
	.align		4
        /*0020*/ 	.word	0x00000000
	.align		4
        /*0024*/ 	.word	0xfffffffc


//--------------------- .nv.constant4             --------------------------
	.section	.nv.constant4,"a",@progbits
	.align	8
	.align		8
.nv.constant4:
        /*0000*/ 	.dword	__assertfail
	.align		8
        /*0008*/ 	.dword	__unnamed_1
	.align		8
        /*0010*/ 	.dword	_ZN39_INTERNAL_698206c6_4_k_cu_bd250365_36244cuda3std3__45__cpo5beginE
	.align		8
        /*0018*/ 	.dword	_ZN39_INTERNAL_698206c6_4_k_cu_bd250365_36244cuda3std3__45__cpo3endE
	.align		8
        /*0020*/ 	.dword	_ZN39_INTERNAL_698206c6_4_k_cu_bd250365_36244cuda3std3__45__cpo6cbeginE
	.align		8
        /*0028*/ 	.dword	_ZN39_INTERNAL_698206c6_4_k_cu_bd250365_36244cuda3std3__45__cpo4cendE
	.align		8
        /*0030*/ 	.dword	_ZN39_INTERNAL_698206c6_4_k_cu_bd250365_36244cuda3std3__441_GLOBAL__N__698206c6_4_k_cu_bd250365_36246ignoreE
	.align		8
        /*0038*/ 	.dword	_ZN39_INTERNAL_698206c6_4_k_cu_bd250365_36244cuda3std3__419piecewise_constructE
	.align		8
        /*0040*/ 	.dword	_ZN39_INTERNAL_698206c6_4_k_cu_bd250365_36244cuda3std3__48in_placeE
	.align		8
        /*0048*/ 	.dword	_ZN39_INTERNAL_698206c6_4_k_cu_bd250365_36244cuda3std6ranges3__45__cpo4swapE
	.align		8
        /*0050*/ 	.dword	_ZN39_INTERNAL_698206c6_4_k_cu_bd250365_36244cuda3std6ranges3__45__cpo9iter_moveE
	.align		8
        /*0058*/ 	.dword	_ZN39_INTERNAL_698206c6_4_k_cu_bd250365_36244cute7productE
	.align		8
        /*0060*/ 	.dword	_ZN39_INTERNAL_698206c6_4_k_cu_bd250365_36244cute1_E
	.align		8
        /*0068*/ 	.dword	$str$22
	.align		8
        /*0070*/ 	.dword	$str$23


//--------------------- .text._ZN7cutlass13device_kernelINS_4gemm6kernel13GemmUniversalIN4cute5tupleIJiiiiEEENS1_10collective13CollectiveMmaINS1_34MainloopSm90TmaGmmaWarpSpecializedILi3ENS5_IJNS4_1CILi2EEESB_NSA_ILi1EEEEEENS1_32KernelTmaWarpSpecializedPingpongEEENS5_IJNSA_ILi64EEESG_NSA_ILi32EEEEEENS_6half_tENS5_IJlSC_lEEESJ_SK_NS4_8TiledMMAINS4_8MMA_AtomIJNS4_4SM904GMMA25MMA_64x64x16_F32F16F16_SSILNSO_5MajorE0ELSQ_0ELNSO_7ScaleInE1ELSR_1EEEEEENS4_6LayoutINS5_IJSC_SC_SC_EEENS5_IJNSA_ILi0EEESW_SW_EEEEENS5_IJNS4_10UnderscoreESZ_SZ_EEEEENS4_23SM90_TMA_LOAD_MULTICASTENS4_14ComposedLayoutINS4_7SwizzleILi2ELi4ELi3EEENS4_18smem_ptr_flag_bitsILi16EEENSU_INS5_IJNSA_ILi8EEESH_EEENS5_IJSH_SC_EEEEEEEvNS4_8identityES12_S1C_vS1D_EENS_8epilogue10collective6detail29Sm90TmaWarpSpecializedAdapterINS1G_15DefaultEpilogueISJ_SK_SK_NS1F_6thread17LinearCombinationISJ_Li1EffLNS1K_9ScaleType4KindE0ELNS_15FloatRoundStyleE2ESJ_EENS1_15EpilogueDefaultEEEEEvvEEEEvNT_6ParamsE --------------------------
	.section	.text._ZN7cutlass13device_kernelINS_4gemm6kernel13GemmUniversalIN4cute5tupleIJiiiiEEENS1_10collective13CollectiveMmaINS1_34MainloopSm90TmaGmmaWarpSpecializedILi3ENS5_IJNS4_1CILi2EEESB_NSA_ILi1EEEEEENS1_32KernelTmaWarpSpecializedPingpongEEENS5_IJNSA_ILi64EEESG_NSA_ILi32EEEEEENS_6half_tENS5_IJlSC_lEEESJ_SK_NS4_8TiledMMAINS4_8MMA_AtomIJNS4_4SM904GMMA25MMA_64x64x16_F32F16F16_SSILNSO_5MajorE0ELSQ_0ELNSO_7ScaleInE1ELSR_1EEEEEENS4_6LayoutINS5_IJSC_SC_SC_EEENS5_IJNSA_ILi0EEESW_SW_EEEEENS5_IJNS4_10UnderscoreESZ_SZ_EEEEENS4_23SM90_TMA_LOAD_MULTICASTENS4_14ComposedLayoutINS4_7SwizzleILi2ELi4ELi3EEENS4_18smem_ptr_flag_bitsILi16EEENSU_INS5_IJNSA_ILi8EEESH_EEENS5_IJSH_SC_EEEEEEEvNS4_8identityES12_S1C_vS1D_EENS_8epilogue10collective6detail29Sm90TmaWarpSpecializedAdapterINS1G_15DefaultEpilogueISJ_SK_SK_NS1F_6thread17LinearCombinationISJ_Li1EffLNS1K_9ScaleType4KindE0ELNS_15FloatRoundStyleE2ESJ_EENS1_15EpilogueDefaultEEEEEvvEEEEvNT_6ParamsE,"ax",@progbits
	.align	128
.text._ZN7cutlass13device_kernelINS_4gemm6kernel13GemmUniversalIN4cute5tupleIJiiiiEEENS1_10collective13CollectiveMmaINS1_34MainloopSm90TmaGmmaWarpSpecializedILi3ENS5_IJNS4_1CILi2EEESB_NSA_ILi1EEEEEENS1_32KernelTmaWarpSpecializedPingpongEEENS5_IJNSA_ILi64EEESG_NSA_ILi32EEEEEENS_6half_tENS5_IJlSC_lEEESJ_SK_NS4_8TiledMMAINS4_8MMA_AtomIJNS4_4SM904GMMA25MMA_64x64x16_F32F16F16_SSILNSO_5MajorE0ELSQ_0ELNSO_7ScaleInE1ELSR_1EEEEEENS4_6LayoutINS5_IJSC_SC_SC_EEENS5_IJNSA_ILi0EEESW_SW_EEEEENS5_IJNS4_10UnderscoreESZ_SZ_EEEEENS4_23SM90_TMA_LOAD_MULTICASTENS4_14ComposedLayoutINS4_7SwizzleILi2ELi4ELi3EEENS4_18smem_ptr_flag_bitsILi16EEENSU_INS5_IJNSA_ILi8EEESH_EEENS5_IJSH_SC_EEEEEEEvNS4_8identityES12_S1C_vS1D_EENS_8epilogue10collective6detail29Sm90TmaWarpSpecializedAdapterINS1G_15DefaultEpilogueISJ_SK_SK_NS1F_6thread17LinearCombinationISJ_Li1EffLNS1K_9ScaleType4KindE0ELNS_15FloatRoundStyleE2ESJ_EENS1_15EpilogueDefaultEEEEEvvEEEEvNT_6ParamsE:
        .type           _ZN7cutlass13device_kernelINS_4gemm6kernel13GemmUniversalIN4cute5tupleIJiiiiEEENS1_10collective13CollectiveMmaINS1_34MainloopSm90TmaGmmaWarpSpecializedILi3ENS5_IJNS4_1CILi2EEESB_NSA_ILi1EEEEEENS1_32KernelTmaWarpSpecializedPingpongEEENS5_IJNSA_ILi64EEESG_NSA_ILi32EEEEEENS_6half_tENS5_IJlSC_lEEESJ_SK_NS4_8TiledMMAINS4_8MMA_AtomIJNS4_4SM904GMMA25MMA_64x64x16_F32F16F16_SSILNSO_5MajorE0ELSQ_0ELNSO_7ScaleInE1ELSR_1EEEEEENS4_6LayoutINS5_IJSC_SC_SC_EEENS5_IJNSA_ILi0EEESW_SW_EEEEENS5_IJNS4_10UnderscoreESZ_SZ_EEEEENS4_23SM90_TMA_LOAD_MULTICASTENS4_14ComposedLayoutINS4_7SwizzleILi2ELi4ELi3EEENS4_18smem_ptr_flag_bitsILi16EEENSU_INS5_IJNSA_ILi8EEESH_EEENS5_IJSH_SC_EEEEEEEvNS4_8identityES12_S1C_vS1D_EENS_8epilogue10collective6detail29Sm90TmaWarpSpecializedAdapterINS1G_15DefaultEpilogueISJ_SK_SK_NS1F_6thread17LinearCombinationISJ_Li1EffLNS1K_9ScaleType4KindE0ELNS_15FloatRoundStyleE2ESJ_EENS1_15EpilogueDefaultEEEEEvvEEEEvNT_6ParamsE,@function
        .size           _ZN7cutlass13device_kernelINS_4gemm6kernel13GemmUniversalIN4cute5tupleIJiiiiEEENS1_10collective13CollectiveMmaINS1_34MainloopSm90TmaGmmaWarpSpecializedILi3ENS5_IJNS4_1CILi2EEESB_NSA_ILi1EEEEEENS1_32KernelTmaWarpSpecializedPingpongEEENS5_IJNSA_ILi64EEESG_NSA_ILi32EEEEEENS_6half_tENS5_IJlSC_lEEESJ_SK_NS4_8TiledMMAINS4_8MMA_AtomIJNS4_4SM904GMMA25MMA_64x64x16_F32F16F16_SSILNSO_5MajorE0ELSQ_0ELNSO_7ScaleInE1ELSR_1EEEEEENS4_6LayoutINS5_IJSC_SC_SC_EEENS5_IJNSA_ILi0EEESW_SW_EEEEENS5_IJNS4_10UnderscoreESZ_SZ_EEEEENS4_23SM90_TMA_LOAD_MULTICASTENS4_14ComposedLayoutINS4_7SwizzleILi2ELi4ELi3EEENS4_18smem_ptr_flag_bitsILi16EEENSU_INS5_IJNSA_ILi8EEESH_EEENS5_IJSH_SC_EEEEEEEvNS4_8identityES12_S1C_vS1D_EENS_8epilogue10collective6detail29Sm90TmaWarpSpecializedAdapterINS1G_15DefaultEpilogueISJ_SK_SK_NS1F_6thread17LinearCombinationISJ_Li1EffLNS1K_9ScaleType4KindE0ELNS_15FloatRoundStyleE2ESJ_EENS1_15EpilogueDefaultEEEEEvvEEEEvNT_6ParamsE,(.L_x_135 - _ZN7cutlass13device_kernelINS_4gemm6kernel13GemmUniversalIN4cute5tupleIJiiiiEEENS1_10collective13CollectiveMmaINS1_34MainloopSm90TmaGmmaWarpSpecializedILi3ENS5_IJNS4_1CILi2EEESB_NSA_ILi1EEEEEENS1_32KernelTmaWarpSpecializedPingpongEEENS5_IJNSA_ILi64EEESG_NSA_ILi32EEEEEENS_6half_tENS5_IJlSC_lEEESJ_SK_NS4_8TiledMMAINS4_8MMA_AtomIJNS4_4SM904GMMA25MMA_64x64x16_F32F16F16_SSILNSO_5MajorE0ELSQ_0ELNSO_7ScaleInE1ELSR_1EEEEEENS4_6LayoutINS5_IJSC_SC_SC_EEENS5_IJNSA_ILi0EEESW_SW_EEEEENS5_IJNS4_10UnderscoreESZ_SZ_EEEEENS4_23SM90_TMA_LOAD_MULTICASTENS4_14ComposedLayoutINS4_7SwizzleILi2ELi4ELi3EEENS4_18smem_ptr_flag_bitsILi16EEENSU_INS5_IJNSA_ILi8EEESH_EEENS5_IJSH_SC_EEEEEEEvNS4_8identityES12_S1C_vS1D_EENS_8epilogue10collective6detail29Sm90TmaWarpSpecializedAdapterINS1G_15DefaultEpilogueISJ_SK_SK_NS1F_6thread17LinearCombinationISJ_Li1EffLNS1K_9ScaleType4KindE0ELNS_15FloatRoundStyleE2ESJ_EENS1_15EpilogueDefaultEEEEEvvEEEEvNT_6ParamsE)
        .other          _ZN7cutlass13device_kernelINS_4gemm6kernel13GemmUniversalIN4cute5tupleIJiiiiEEENS1_10collective13CollectiveMmaINS1_34MainloopSm90TmaGmmaWarpSpecializedILi3ENS5_IJNS4_1CILi2EEESB_NSA_ILi1EEEEEENS1_32KernelTmaWarpSpecializedPingpongEEENS5_IJNSA_ILi64EEESG_NSA_ILi32EEEEEENS_6half_tENS5_IJlSC_lEEESJ_SK_NS4_8TiledMMAINS4_8MMA_AtomIJNS4_4SM904GMMA25MMA_64x64x16_F32F16F16_SSILNSO_5MajorE0ELSQ_0ELNSO_7ScaleInE1ELSR_1EEEEEENS4_6LayoutINS5_IJSC_SC_SC_EEENS5_IJNSA_ILi0EEESW_SW_EEEEENS5_IJNS4_10UnderscoreESZ_SZ_EEEEENS4_23SM90_TMA_LOAD_MULTICASTENS4_14ComposedLayoutINS4_7SwizzleILi2ELi4ELi3EEENS4_18smem_ptr_flag_bitsILi16EEENSU_INS5_IJNSA_ILi8EEESH_EEENS5_IJSH_SC_EEEEEEEvNS4_8identityES12_S1C_vS1D_EENS_8epilogue10collective6detail29Sm90TmaWarpSpecializedAdapterINS1G_15DefaultEpilogueISJ_SK_SK_NS1F_6thread17LinearCombinationISJ_Li1EffLNS1K_9ScaleType4KindE0ELNS_15FloatRoundStyleE2ESJ_EENS1_15EpilogueDefaultEEEEEvvEEEEvNT_6ParamsE,@"STO_CUDA_ENTRY STV_DEFAULT"
_ZN7cutlass13device_kernelINS_4gemm6kernel13GemmUniversalIN4cute5tupleIJiiiiEEENS1_10collective13CollectiveMmaINS1_34MainloopSm90TmaGmmaWarpSpecializedILi3ENS5_IJNS4_1CILi2EEESB_NSA_ILi1EEEEEENS1_32KernelTmaWarpSpecializedPingpongEEENS5_IJNSA_ILi64EEESG_NSA_ILi32EEEEEENS_6half_tENS5_IJlSC_lEEESJ_SK_NS4_8TiledMMAINS4_8MMA_AtomIJNS4_4SM904GMMA25MMA_64x64x16_F32F16F16_SSILNSO_5MajorE0ELSQ_0ELNSO_7ScaleInE1ELSR_1EEEEEENS4_6LayoutINS5_IJSC_SC_SC_EEENS5_IJNSA_ILi0EEESW_SW_EEEEENS5_IJNS4_10UnderscoreESZ_SZ_EEEEENS4_23SM90_TMA_LOAD_MULTICASTENS4_14ComposedLayoutINS4_7SwizzleILi2ELi4ELi3EEENS4_18smem_ptr_flag_bitsILi16EEENSU_INS5_IJNSA_ILi8EEESH_EEENS5_IJSH_SC_EEEEEEEvNS4_8identityES12_S1C_vS1D_EENS_8epilogue10collective6detail29Sm90TmaWarpSpecializedAdapterINS1G_15DefaultEpilogueISJ_SK_SK_NS1F_6thread17LinearCombinationISJ_Li1EffLNS1K_9ScaleType4KindE0ELNS_15FloatRoundStyleE2ESJ_EENS1_15EpilogueDefaultEEEEEvvEEEEvNT_6ParamsE:
[----:B------:R-:W0:Y:S02]  /*0000*/  LDC R1, c[0x0][0x28] ;  /* 0x00000a00ff017b82 */ /* 0x000e240000000800 */
[----:B0-----:R-:W-:Y:S01]  /*0010*/  VIADD R1, R1, 0xfffffff8 ;  /* 0xfffffff801017836 */ /* 0x001fe20000000000 */
[----:B------:R-:W0:Y:S01]  /*0020*/  S2R R4, SR_TID.X ;  /* 0x0000000000047919 */ /* 0x000e220000002100 */
[----:B------:R-:W-:Y:S01]  /*0030*/  ELECT P0, URZ, PT ;  /* 0x00000000003f782f */ /* 0x000fe20003800000 */
[----:B------:R-:W-:Y:S01]  /*0040*/  BSSY B0, `(.L_x_0) ;  /* 0x000000f000007945 */ /* 0x000fe20003800000 */
[--C-:B0-----:R-:W-:Y:S02]  /*0050*/  SHF.R.U32.HI R2, RZ, 0x5, R4.reuse ;  /* 0x00000005ff027819 */ /* 0x101fe40000011604 */
[----:B------:R-:W-:-:S03]  /*0060*/  SHF.R.U32.HI R7, RZ, 0x7, R4 ;  /* 0x00000007ff077819 */ /* 0x000fc60000011604 */
[----:B------:R-:W0:Y:S04]  /*0070*/  SHFL.IDX PT, R5, R2, RZ, 0x1f ;  /* 0x00001fff02057589 */ /* 0x000e2800000e0000 */
[----:B------:R1:W2:Y:S01]  /*0080*/  SHFL.IDX PT, R10, R7, RZ, 0x1f ;  /* 0x00001fff070a7589 */ /* 0x0002a200000e0000 */
[----:B0-----:R-:W-:-:S13]  /*0090*/  ISETP.NE.OR P0, PT, R5, RZ, !P0 ;  /* 0x000000ff0500720c */ /* 0x001fda0004705670 */
[----:B-12---:R-:W-:Y:S05]  /*00a0*/  @P0 BRA `(.L_x_1) ;  /* 0x0000000000200947 */ /* 0x006fea0003800000 */
[----:B------:R-:W-:Y:S02]  /*00b0*/  ULDC.64 UR4, c[0x0][0x198] ;  /* 0x0000660000047ab9 */ /* 0x000fe40000000a00 */
[----:B------:R-:W-:Y:S02]  /*00c0*/  UIADD3 UR6, UP0, UR4, 0xf0, URZ ;  /* 0x000000f004067890 */ /* 0x000fe4000ff1e03f */
[----:B------:R-:W-:Y:S02]  /*00d0*/  UIADD3 UR4, UP1, UR4, 0x1f0, URZ ;  /* 0x000001f004047890 */ /* 0x000fe4000ff3e03f */
[----:B------:R-:W-:Y:S02]  /*00e0*/  UIADD3.X UR7, URZ, UR5, URZ, UP0, !UPT ;  /* 0x000000053f077290 */ /* 0x000fe400087fe43f */
[----:B------:R-:W-:-:S07]  /*00f0*/  UIADD3.X UR5, URZ, UR5, URZ, UP1, !UPT ;  /* 0x000000053f057290 */ /* 0x000fce0008ffe43f */
[----:B------:R0:W-:Y:S02]  /*0100*/  UTMACCTL.PF [UR6] ;  /* 0x00000000060079b9 */ /* 0x0001e40008040000 */
[----:B------:R0:W-:Y:S02]  /*0110*/  UTMACCTL.PF [UR4] ;  /* 0x00000000040079b9 */ /* 0x0001e40008040000 */
[----:B0-----:R-:W-:Y:S01]  /*0120*/  NOP ;  /* 0x0000000000007918 */ /* 0x001fe20000000000 */
.L_x_1:
[----:B------:R-:W-:Y:S05]  /*0130*/  BSYNC B0 ;  /* 0x0000000000007941 */ /* 0x000fea0003800000 */
.L_x_0:
[----:B------:R-:W0:Y:S01]  /*0140*/  SHFL.IDX PT, R8, R2, RZ, 0x1f ;  /* 0x00001fff02087589 */ /* 0x000e2200000e0000 */
[----:B------:R-:W-:-:S04]  /*0150*/  SHF.R.S32.HI R3, RZ, 0x1f, R4 ;  /* 0x0000001fff037819 */ /* 0x000fc80000011404 */
[----:B------:R-:W-:Y:S02]  /*0160*/  LEA.HI R3, R3, R4, RZ, 0x7 ;  /* 0x0000000403037211 */ /* 0x000fe400078f38ff */
[----:B0-----:R-:W-:-:S13]  /*0170*/  ISETP.NE.AND P0, PT, R8, RZ, PT ;  /* 0x000000ff0800720c */ /* 0x001fda0003f05270 */
[----:B------:R-:W-:Y:S05]  /*0180*/  @P0 BRA `(.L_x_2) ;  /* 0x0000000000500947 */ /* 0x000fea0003800000 */
[----:B------:R-:W0:Y:S01]  /*0190*/  S2UR UR8, SR_CgaCtaId ;  /* 0x00000000000879c3 */ /* 0x000e220000008800 */
[----:B------:R-:W-:Y:S01]  /*01a0*/  UMOV UR4, 0x400 ;  /* 0x0000040000047882 */ /* 0x000fe20000000000 */
[----:B------:R-:W-:Y:S01]  /*01b0*/  UMOV UR5, 0x1 ;  /* 0x0000000100057882 */ /* 0x000fe20000000000 */
[----:B------:R-:W-:Y:S01]  /*01c0*/  UMOV UR6, 0x3 ;  /* 0x0000000300067882 */ /* 0x000fe20000000000 */
[----:B------:R-:W-:Y:S01]  /*01d0*/  ELECT P0, URZ, PT ;  /* 0x00000000003f782f */ /* 0x000fe20003800000 */
[----:B------:R-:W-:-:S04]  /*01e0*/  UIADD3 UR6, -UR6, 0x100000, URZ ;  /* 0x0010000006067890 */ /* 0x000fc8000fffe13f */
[----:B------:R-:W-:Y:S02]  /*01f0*/  USHF.L.U32 UR7, UR6, 0xb, URZ ;  /* 0x0000000b06077899 */ /* 0x000fe4000800063f */
[----:B------:R-:W-:Y:S02]  /*0200*/  USHF.L.U32 UR6, UR6, 0x1, URZ ;  /* 0x0000000106067899 */ /* 0x000fe4000800063f */
[----:B0-----:R-:W-:Y:S02]  /*0210*/  ULEA UR8, UR8, UR4, 0x18 ;  /* 0x0000000408087291 */ /* 0x001fe4000f8ec03f */
[----:B------:R-:W-:-:S04]  /*0220*/  UIADD3 UR4, -UR5, 0x100000, URZ ;  /* 0x0010000005047890 */ /* 0x000fc8000fffe13f */
[----:B------:R-:W-:Y:S02]  /*0230*/  USHF.L.U32 UR5, UR4, 0xb, URZ ;  /* 0x0000000b04057899 */ /* 0x000fe4000800063f */
[----:B------:R-:W-:Y:S01]  /*0240*/  USHF.L.U32 UR4, UR4, 0x1, URZ ;  /* 0x0000000104047899 */ /* 0x000fe2000800063f */
[----:B------:R-:W0:Y:S11]  /*0250*/  FENCE.VIEW.ASYNC.S ;  /* 0x00000000000073c6 */ /* 0x000e360000000000 */
[----:B0-----:R0:W1:Y:S01]  /*0260*/  SYNCS.EXCH.64 URZ, [UR8], UR4 ;  /* 0x00000004083f75b2 */ /* 0x0010620008000100 */
[----:B------:R0:W2:Y:S01]  /*0270*/  SYNCS.EXCH.64 URZ, [UR8+0x18], UR6 ;  /* 0x00001806083f75b2 */ /* 0x0000a20008000100 */
[----:B------:R0:W3:Y:S01]  /*0280*/  SYNCS.EXCH.64 URZ, [UR8+0x8], UR4 ;  /* 0x00000804083f75b2 */ /* 0x0000e20008000100 */
[----:B------:R0:W4:Y:S01]  /*0290*/  SYNCS.EXCH.64 URZ, [UR8+0x20], UR6 ;  /* 0x00002006083f75b2 */ /* 0x0001220008000100 */
[----:B------:R0:W0:Y:S01]  /*02a0*/  SYNCS.EXCH.64 URZ, [UR8+0x10], UR4 ;  /* 0x00001004083f75b2 */ /* 0x0000220008000100 */
[----:B------:R0:W0:Y:S01]  /*02b0*/  SYNCS.EXCH.64 URZ, [UR8+0x28], UR6 ;  /* 0x00002806083f75b2 */ /* 0x0000220008000100 */
[----:B------:R-:W-:Y:S01]  /*02c0*/  NOP ;  /* 0x0000000000007918 */ /* 0x000fe20000000000 */
.L_x_2:
[----:B------:R-:W5:Y:S01]  /*02d0*/  SHFL.IDX PT, R13, R2, RZ, 0x1f ;  /* 0x00001fff020d7589 */ /* 0x000f6200000e0000 */
[----:B------:R-:W1:Y:S01]  /*02e0*/  S2UR UR12, SR_CTAID.X ;  /* 0x00000000000c79c3 */ /* 0x000e620000002500 */
[----:B------:R-:W-:Y:S02]  /*02f0*/  LOP3.LUT R3, R3, 0xffffff80, RZ, 0xc0, !PT ;  /* 0xffffff8003037812 */ /* 0x000fe400078ec0ff */
[----:B------:R-:W-:Y:S01]  /*0300*/  ELECT P0, URZ, PT ;  /* 0x00000000003f782f */ /* 0x000fe20003800000 */
[----:B------:R2:W3:Y:S01]  /*0310*/  SHFL.IDX PT, R12, R2, RZ, 0x1f ;  /* 0x00001fff020c7589 */ /* 0x0004e200000e0000 */
[----:B------:R-:W-:Y:S01]  /*0320*/  ELECT P1, URZ, PT ;  /* 0x00000000003f782f */ /* 0x000fe20003820000 */
[----:B------:R-:W-:Y:S01]  /*0330*/  NOP ;  /* 0x0000000000007918 */ /* 0x000fe20000000000 */
[----:B------:R-:W-:Y:S01]  /*0340*/  IMAD.IADD R3, R4, 0x1, -R3 ;  /* 0x0000000104037824 */ /* 0x000fe200078e0a03 */
[----:B------:R-:W4:Y:S01]  /*0350*/  S2R R6, SR_CTAID.Y ;  /* 0x0000000000067919 */ /* 0x000f220000002600 */
[----:B0-----:R-:W-:Y:S01]  /*0360*/  ULDC UR4, c[0x0][0x150] ;  /* 0x0000540000047ab9 */ /* 0x001fe20000000800 */
[----:B------:R-:W0:Y:S01]  /*0370*/  LDC R14, c[0x0][0x144] ;  /* 0x00005100ff0e7b82 */ /* 0x000e220000000800 */
[----:B------:R-:W-:Y:S01]  /*0380*/  UMOV UR11, 0x80 ;  /* 0x00000080000b7882 */ /* 0x000fe20000000000 */
[----:B------:R-:W-:Y:S01]  /*0390*/  SHF.R.S32.HI R0, RZ, 0x1f, R3 ;  /* 0x0000001fff007819 */ /* 0x000fe20000011403 */
[----:B------:R-:W-:Y:S01]  /*03a0*/  NOP ;  /* 0x0000000000007918 */ /* 0x000fe20000000000 */
[C---:B------:R-:W-:Y:S01]  /*03b0*/  VIADD R35, R10.reuse, 0xffffffff ;  /* 0xffffffff0a237836 */ /* 0x040fe20000000000 */
[----:B------:R-:W-:Y:S01]  /*03c0*/  ISETP.NE.AND P4, PT, R10, RZ, PT ;  /* 0x000000ff0a00720c */ /* 0x000fe20003f85270 */
[----:B------:R-:W-:Y:S01]  /*03d0*/  IMAD.MOV.U32 R57, RZ, RZ, 0x1 ;  /* 0x00000001ff397424 */ /* 0x000fe200078e00ff */
[----:B------:R-:W-:Y:S01]  /*03e0*/  LEA.HI R9, R0, R3, RZ, 0x3 ;  /* 0x0000000300097211 */ /* 0x000fe200078f18ff */
[----:B------:R-:W0:Y:S01]  /*03f0*/  LDC R15, c[0x0][0x140] ;  /* 0x00005000ff0f7b82 */ /* 0x000e220000000800 */
[----:B------:R-:W-:-:S02]  /*0400*/  ISETP.GE.U32.AND P6, PT, R35, 0x2, PT ;  /* 0x000000022300780c */ /* 0x000fc40003fc6070 */
[--C-:B------:R-:W-:Y:S02]  /*0410*/  SHF.R.S32.HI R11, RZ, 0x3, R9.reuse ;  /* 0x00000003ff0b7819 */ /* 0x100fe40000011409 */
[----:B--2---:R-:W-:Y:S02]  /*0420*/  SHF.R.S32.HI R2, RZ, 0x1f, R9 ;  /* 0x0000001fff027819 */ /* 0x004fe40000011409 */
[----:B------:R-:W-:Y:S01]  /*0430*/  SHF.R.S32.HI R9, RZ, 0x1f, R8 ;  /* 0x0000001fff097819 */ /* 0x000fe20000011408 */
[----:B------:R-:W2:Y:S01]  /*0440*/  LDC R25, c[0x0][0x148] ;  /* 0x00005200ff197b82 */ /* 0x000ea20000000800 */
[----:B-----5:R-:W-:Y:S02]  /*0450*/  ISETP.NE.OR P0, PT, R13, RZ, !P0 ;  /* 0x000000ff0d00720c */ /* 0x020fe40004705670 */
[----:B-1----:R-:W-:Y:S02]  /*0460*/  I2FP.F32.U32 R13, UR12 ;  /* 0x0000000c000d7c45 */ /* 0x002fe40008201000 */
[----:B------:R-:W-:-:S02]  /*0470*/  LEA.HI R2, R2, R11, RZ, 0x2 ;  /* 0x0000000b02027211 */ /* 0x000fc400078f10ff */
[----:B------:R-:W-:Y:S01]  /*0480*/  LEA.HI R9, R9, R8, RZ, 0x2 ;  /* 0x0000000809097211 */ /* 0x000fe200078f10ff */
[----:B------:R-:W-:Y:S01]  /*0490*/  FMUL R13, R13, UR4 ;  /* 0x000000040d0d7c20 */ /* 0x000fe20008400000 */
[----:B---3--:R-:W-:Y:S01]  /*04a0*/  ISETP.NE.OR P1, PT, R12, RZ, !P1 ;  /* 0x000000ff0c00720c */ /* 0x008fe20004f25670 */
[----:B------:R-:W-:Y:S01]  /*04b0*/  ULDC UR4, c[0x0][0x154] ;  /* 0x0000550000047ab9 */ /* 0x000fe20000000800 */
[----:B------:R-:W-:Y:S02]  /*04c0*/  LOP3.LUT R12, R2, 0xfffffffc, RZ, 0xc0, !PT ;  /* 0xfffffffc020c7812 */ /* 0x000fe400078ec0ff */
[----:B------:R-:W-:Y:S01]  /*04d0*/  LOP3.LUT R9, R9, 0x3ffffffc, RZ, 0xc0, !PT ;  /* 0x3ffffffc09097812 */ /* 0x000fe200078ec0ff */
[----:B------:R-:W1:Y:S01]  /*04e0*/  F2I.U32.TRUNC.NTZ R13, R13 ;  /* 0x0000000d000d7305 */ /* 0x000e62000020f000 */
[----:B------:R-:W-:Y:S01]  /*04f0*/  SHF.R.S32.HI R2, RZ, 0x1f, R5 ;  /* 0x0000001fff027819 */ /* 0x000fe20000011405 */
[----:B------:R-:W-:Y:S01]  /*0500*/  IMAD.IADD R12, R11, 0x1, -R12 ;  /* 0x000000010b0c7824 */ /* 0x000fe200078e0a0c */
[----:B------:R-:W-:Y:S01]  /*0510*/  VOTEU.ALL UP1, P0 ;  /* 0x00000000003f7886 */ /* 0x000fe20000020000 */
[----:B------:R-:W-:Y:S01]  /*0520*/  IMAD.IADD R9, R8, 0x1, -R9 ;  /* 0x0000000108097824 */ /* 0x000fe200078e0a09 */
[----:B------:R-:W-:Y:S01]  /*0530*/  LEA.HI R2, R2, R5, RZ, 0x2 ;  /* 0x0000000502027211 */ /* 0x000fe200078f10ff */
[----:B------:R-:W-:Y:S01]  /*0540*/  VOTEU.ALL UP0, P0 ;  /* 0x00000000003f7886 */ /* 0x000fe20000000000 */
[----:B----4-:R-:W-:Y:S01]  /*0550*/  I2FP.F32.U32 R8, R6 ;  /* 0x0000000600087245 */ /* 0x010fe20000201000 */
[----:B------:R-:W-:Y:S01]  /*0560*/  IMAD R9, R9, 0x4, R12 ;  /* 0x0000000409097824 */ /* 0x000fe200078e020c */
[----:B------:R-:W-:Y:S01]  /*0570*/  LOP3.LUT R2, R2, 0xfffffffc, RZ, 0xc0, !PT ;  /* 0xfffffffc02027812 */ /* 0x000fe200078ec0ff */
[----:B------:R-:W-:Y:S01]  /*0580*/  VOTEU.ALL UP2, P1 ;  /* 0x00000000003f7886 */ /* 0x000fe20000840000 */
[----:B------:R-:W3:Y:S01]  /*0590*/  @!UP1 S2UR UR7, SR_CgaCtaId ;  /* 0x00000000000799c3 */ /* 0x000ee20000008800 */
[----:B------:R-:W-:Y:S01]  /*05a0*/  FMUL R8, R8, UR4 ;  /* 0x0000000408087c20 */ /* 0x000fe20008400000 */
[----:B------:R-:W-:Y:S01]  /*05b0*/  IMAD.SHL.U32 R56, R9, 0x4, RZ ;  /* 0x0000000409387824 */ /* 0x000fe200078e00ff */
[----:B------:R-:W-:Y:S01]  /*05c0*/  UMOV UR4, 0x20 ;  /* 0x0000002000047882 */ /* 0x000fe20000000000 */
[----:B------:R-:W-:Y:S01]  /*05d0*/  IMAD.IADD R5, R5, 0x1, -R2 ;  /* 0x0000000105057824 */ /* 0x000fe200078e0a02 */
[----:B------:R-:W-:Y:S01]  /*05e0*/  LEA.HI R2, R9, R9, RZ, 0x1 ;  /* 0x0000000909027211 */ /* 0x000fe200078f08ff */
[----:B-1----:R-:W-:Y:S01]  /*05f0*/  IMAD.MOV R13, RZ, RZ, -R13 ;  /* 0x000000ffff0d7224 */ /* 0x002fe200078e0a0d */
[----:B------:R-:W1:Y:S01]  /*0600*/  F2I.U32.TRUNC.NTZ R8, R8 ;  /* 0x0000000800087305 */ /* 0x000e62000020f000 */
[----:B------:R-:W4:Y:S01]  /*0610*/  @!UP2 S2UR UR10, SR_CgaCtaId ;  /* 0x00000000000aa9c3 */ /* 0x000f220000008800 */
[----:B------:R-:W-:Y:S01]  /*0620*/  LOP3.LUT R2, R2, 0xfffffffe, RZ, 0xc0, !PT ;  /* 0xfffffffe02027812 */ /* 0x000fe200078ec0ff */
[----:B0-----:R-:W-:Y:S01]  /*0630*/  IMAD R21, R14, R13, UR12 ;  /* 0x0000000c0e157e24 */ /* 0x001fe2000f8e020d */
[----:B------:R-:W-:Y:S01]  /*0640*/  @!UP1 UMOV UR6, 0x400 ;  /* 0x0000040000069882 */ /* 0x000fe20000000000 */
[----:B------:R-:W-:-:S04]  /*0650*/  @!UP1 UIADD3 UR4, -UR4, 0x100000, URZ ;  /* 0x0010000004049890 */ /* 0x000fc8000fffe13f */
[----:B------:R-:W-:Y:S02]  /*0660*/  @!UP1 USHF.L.U32 UR5, UR4, 0xb, URZ ;  /* 0x0000000b04059899 */ /* 0x000fe4000800063f */
[----:B------:R-:W-:Y:S01]  /*0670*/  @!UP1 USHF.L.U32 UR4, UR4, 0x1, URZ ;  /* 0x0000000104049899 */ /* 0x000fe2000800063f */
[C---:B------:R-:W-:Y:S01]  /*0680*/  LOP3.LUT R56, R9.reuse, 0xc, R56, 0x78, !PT ;  /* 0x0000000c09387812 */ /* 0x040fe200078e7838 */
[----:B------:R-:W-:Y:S01]  /*0690*/  IMAD.IADD R2, R9, 0x1, -R2 ;  /* 0x0000000109027824 */ /* 0x000fe200078e0a02 */
[----:B------:R-:W-:Y:S01]  /*06a0*/  @!UP2 UMOV UR9, 0x400 ;  /* 0x000004000009a882 */ /* 0x000fe20000000000 */
[----:B------:R-:W-:Y:S01]  /*06b0*/  VOTEU.ALL UP3, P1 ;  /* 0x00000000003f7886 */ /* 0x000fe20000860000 */
[----:B------:R-:W-:Y:S01]  /*06c0*/  VOTEU.ALL UP4, P1 ;  /* 0x00000000003f7886 */ /* 0x000fe20000880000 */
[----:B------:R-:W-:Y:S01]  /*06d0*/  VOTEU.ALL UP5, P1 ;  /* 0x00000000003f7886 */ /* 0x000fe200008a0000 */
[----:B------:R-:W-:Y:S01]  /*06e0*/  ISETP.NE.AND P3, PT, R2, R21, PT ;  /* 0x000000150200720c */ /* 0x000fe20003f65270 */
[----:B------:R0:W0:Y:S01]  /*06f0*/  SHFL.IDX PT, R14, R7, RZ, 0x1f ;  /* 0x00001fff070e7589 */ /* 0x00002200000e0000 */
[----:B------:R-:W-:Y:S01]  /*0700*/  ISETP.EQ.U32.AND P2, PT, R15, 0x1, PT ;  /* 0x000000010f00780c */ /* 0x000fe20003f42070 */
[----:B-1----:R-:W-:Y:S01]  /*0710*/  IMAD.MOV R20, RZ, RZ, -R8 ;  /* 0x000000ffff147224 */ /* 0x002fe200078e0a08 */
[----:B---3--:R-:W-:-:S02]  /*0720*/  @!UP1 ULEA UR8, UR7, UR6, 0x18 ;  /* 0x0000000607089291 */ /* 0x008fc4000f8ec03f */
[----:B------:R-:W-:-:S04]  /*0730*/  @!UP2 UIADD3 UR6, -UR11, 0x100000, URZ ;  /* 0x001000000b06a890 */ /* 0x000fc8000fffe13f */
[----:B------:R-:W-:Y:S02]  /*0740*/  @!UP2 USHF.L.U32 UR7, UR6, 0xb, URZ ;  /* 0x0000000b0607a899 */ /* 0x000fe4000800063f */
[----:B------:R-:W-:Y:S01]  /*0750*/  @!UP2 USHF.L.U32 UR6, UR6, 0x1, URZ ;  /* 0x000000010606a899 */ /* 0x000fe2000800063f */
[----:B--2---:R-:W-:Y:S01]  /*0760*/  IMAD R9, R25, R20, R6 ;  /* 0x0000001419097224 */ /* 0x004fe200078e0206 */
[----:B------:R-:W-:Y:S01]  /*0770*/  VOTEU.ALL UP1, P0 ;  /* 0x00000000003f7886 */ /* 0x000fe20000020000 */
[----:B------:R-:W-:Y:S01]  /*0780*/  LOP3.LUT P0, RZ, R3, 0x7, RZ, 0xc0, !PT ;  /* 0x0000000703ff7812 */ /* 0x000fe2000780c0ff */
[----:B----4-:R-:W-:Y:S01]  /*0790*/  @!UP2 ULEA UR9, UR10, UR9, 0x18 ;  /* 0x000000090a09a291 */ /* 0x010fe2000f8ec03f */
[----:B------:R-:W-:Y:S01]  /*07a0*/  @P3 LEA.HI R2, R56, R56, RZ, 0x1 ;  /* 0x0000003838023211 */ /* 0x000fe200078f08ff */
[----:B------:R-:W-:Y:S01]  /*07b0*/  VOTEU.ALL UP2, P1 ;  /* 0x00000000003f7886 */ /* 0x000fe20000840000 */
[----:B------:R-:W-:Y:S01]  /*07c0*/  ISETP.NE.AND P1, PT, R5, 0x3, PT ;  /* 0x000000030500780c */ /* 0x000fe20003f25270 */
[----:B------:R-:W1:Y:S02]  /*07d0*/  FENCE.VIEW.ASYNC.S ;  /* 0x00000000000073c6 */ /* 0x000e640000000000 */
[----:B-1----:R1:W2:Y:S01]  /*07e0*/  @!UP0 SYNCS.EXCH.64 URZ, [UR8+0x60], UR4 ;  /* 0x00006004083f85b2 */ /* 0x0022a20008000100 */
[----:B------:R-:W-:-:S02]  /*07f0*/  @P3 SHF.R.S32.HI R2, RZ, 0x1, R2 ;  /* 0x00000001ff023819 */ /* 0x000fc40000011402 */
[----:B------:R-:W-:Y:S02]  /*0800*/  ISETP.EQ.OR P1, PT, R5, RZ, !P1 ;  /* 0x000000ff0500720c */ /* 0x000fe40004f22670 */
[----:B------:R-:W-:Y:S02]  /*0810*/  @P3 ISETP.NE.AND P5, PT, R2, R9, PT ;  /* 0x000000090200320c */ /* 0x000fe40003fa5270 */
[----:B------:R-:W-:Y:S02]  /*0820*/  ISETP.LT.U32.AND P0, PT, R56, 0x4, !P0 ;  /* 0x000000043800780c */ /* 0x000fe40004701070 */
[----:B------:R-:W-:Y:S02]  /*0830*/  ISETP.EQ.AND P1, PT, R10, RZ, P1 ;  /* 0x000000ff0a00720c */ /* 0x000fe40000f22270 */
[----:B------:R-:W-:Y:S02]  /*0840*/  SEL R2, RZ, 0x1, !P0 ;  /* 0x00000001ff027807 */ /* 0x000fe40004000000 */
[----:B------:R-:W-:-:S02]  /*0850*/  @P3 SEL R57, RZ, 0x1, P5 ;  /* 0x00000001ff393807 */ /* 0x000fc40002800000 */
[----:B------:R-:W-:Y:S01]  /*0860*/  SEL R16, RZ, 0x1, !P1 ;  /* 0x00000001ff107807 */ /* 0x000fe20004800000 */
[----:B------:R1:W3:Y:S01]  /*0870*/  @!UP1 SYNCS.EXCH.64 URZ, [UR8+0x68], UR4 ;  /* 0x00006804083f95b2 */ /* 0x0002e20008000100 */
[----:B------:R-:W-:Y:S01]  /*0880*/  NOP ;  /* 0x0000000000007918 */ /* 0x000fe20000000000 */
[----:B------:R-:W-:Y:S02]  /*0890*/  LOP3.LUT R57, R57, R2, RZ, 0xc0, !PT ;  /* 0x0000000239397212 */ /* 0x000fe400078ec0ff */
[----:B------:R-:W-:Y:S01]  /*08a0*/  SEL R16, R16, 0x2, P6 ;  /* 0x0000000210107807 */ /* 0x000fe20003000000 */
[----:B------:R1:W4:Y:S01]  /*08b0*/  @!UP2 SYNCS.EXCH.64 URZ, [UR9+0x40], UR6 ;  /* 0x00004006093fa5b2 */ /* 0x0003220008000100 */
[----:B------:R1:W0:Y:S01]  /*08c0*/  @!UP3 SYNCS.EXCH.64 URZ, [UR9+0x48], UR6 ;  /* 0x00004806093fb5b2 */ /* 0x0002220008000100 */
[----:B------:R1:W0:Y:S01]  /*08d0*/  @!UP4 SYNCS.EXCH.64 URZ, [UR9+0x50], UR6 ;  /* 0x00005006093fc5b2 */ /* 0x0002220008000100 */
[----:B------:R1:W0:Y:S01]  /*08e0*/  @!UP5 SYNCS.EXCH.64 URZ, [UR9+0x58], UR6 ;  /* 0x00005806093fd5b2 */ /* 0x0002220008000100 */
[----:B------:R-:W-:Y:S01]  /*08f0*/  NOP ;  /* 0x0000000000007918 */ /* 0x000fe20000000000 */
[----:B-12---:R-:W-:Y:S05]  /*0900*/  @!P2 BRA `(.L_x_3) ;  /* 0x000000000008a947 */ /* 0x006fea0003800000 */
[----:B0--34-:R-:W-:Y:S01]  /*0910*/  UCGABAR_ARV ;  /* 0x00000000000079c7 */ /* 0x019fe20008000000 */
[----:B------:R-:W-:Y:S05]  /*0920*/  BRA `(.L_x_4) ;  /* 0x0000000000047947 */ /* 0x000fea0003800000 */
.L_x_3:
[----:B0--34-:R-:W-:Y:S01]  /*0930*/  NOP ;  /* 0x0000000000007918 */ /* 0x019fe20000000000 */
.L_x_4:
[----:B------:R-:W-:Y:S01]  /*0940*/  ULDC.64 UR4, c[0x0][0x598] ;  /* 0x0001660000047ab9 */ /* 0x000fe20000000a00 */
[----:B------:R-:W-:Y:S01]  /*0950*/  ULDC.64 UR36, c[0x0][0x208] ;  /* 0x0000820000247ab9 */ /* 0x000fe20000000a00 */
[----:B------:R-:W-:-:S04]  /*0960*/  ISETP.NE.U32.AND P0, PT, RZ, UR4, PT ;  /* 0x00000004ff007c0c */ /* 0x000fc8000bf05070 */
[----:B------:R-:W-:-:S13]  /*0970*/  ISETP.NE.AND.EX P0, PT, RZ, UR5, PT, P0 ;  /* 0x00000005ff007c0c */ /* 0x000fda000bf05300 */
[----:B------:R-:W-:Y:S05]  /*0980*/  @!P0 BRA `(.L_x_5) ;  /* 0x00000000001c8947 */ /* 0x000fea0003800000 */
[----:B------:R-:W0:Y:S02]  /*0990*/  LDC.64 R8, c[0x0][0x598] ;  /* 0x00016600ff087b82 */ /* 0x000e240000000a00 */
[----:B0-----:R-:W2:Y:S02]  /*09a0*/  LDG.E.64 R8, desc[UR36][R8.64] ;  /* 0x0000002408087981 */ /* 0x001ea4000c1e1b00 */
[----:B--2---:R-:W-:-:S04]  /*09b0*/  ISETP.NE.U32.AND P0, PT, R8, RZ, PT ;  /* 0x000000ff0800720c */ /* 0x004fc80003f05070 */
[----:B------:R-:W-:-:S13]  /*09c0*/  ISETP.NE.AND.EX P0, PT, R9, RZ, PT, P0 ;  /* 0x000000ff0900720c */ /* 0x000fda0003f05300 */
[----:B------:R-:W-:Y:S05]  /*09d0*/  @!P0 BRA `(.L_x_5) ;  /* 0x0000000000088947 */ /* 0x000fea0003800000 */
[----:B------:R0:W5:Y:S01]  /*09e0*/  LD.E R58, desc[UR36][R8.64] ;  /* 0x00000024083a7980 */ /* 0x000162000c101900 */
[----:B------:R-:W-:Y:S05]  /*09f0*/  BRA `(.L_x_6) ;  /* 0x0000000000247947 */ /* 0x000fea0003800000 */
.L_x_5:
[----:B------:R-:W-:Y:S02]  /*0a00*/  ULDC.64 UR4, c[0x0][0x588] ;  /* 0x0001620000047ab9 */ /* 0x000fe40000000a00 */
[----:B------:R-:W-:-:S04]  /*0a10*/  ISETP.NE.U32.AND P0, PT, RZ, UR4, PT ;  /* 0x00000004ff007c0c */ /* 0x000fc8000bf05070 */
[----:B------:R-:W-:-:S13]  /*0a20*/  ISETP.NE.AND.EX P0, PT, RZ, UR5, PT, P0 ;  /* 0x00000005ff007c0c */ /* 0x000fda000bf05300 */
[----:B------:R-:W-:Y:S05]  /*0a30*/  @!P0 BRA `(.L_x_7) ;  /* 0x00000000000c8947 */ /* 0x000fea0003800000 */
[----:B------:R-:W0:Y:S02]  /*0a40*/  LDC.64 R58, c[0x0][0x588] ;  /* 0x00016200ff3a7b82 */ /* 0x000e240000000a00 */
[----:B0-----:R1:W5:Y:S01]  /*0a50*/  LDG.E R58, desc[UR36][R58.64] ;  /* 0x000000243a3a7981 */ /* 0x001362000c1e1900 */
[----:B------:R-:W-:Y:S05]  /*0a60*/  BRA `(.L_x_6) ;  /* 0x0000000000087947 */ /* 0x000fea0003800000 */
.L_x_7:
[----:B------:R-:W-:Y:S02]  /*0a70*/  ULDC UR4, c[0x0][0x580] ;  /* 0x0001600000047ab9 */ /* 0x000fe40000000800 */
[----:B------:R-:W-:-:S07]  /*0a80*/  IMAD.U32 R58, RZ, RZ, UR4 ;  /* 0x00000004ff3a7e24 */ /* 0x000fce000f8e00ff */
.L_x_6:
[----:B------:R-:W-:Y:S02]  /*0a90*/  ULDC.64 UR4, c[0x0][0x5a0] ;  /* 0x0001680000047ab9 */ /* 0x000fe40000000a00 */
[----:B------:R-:W-:-:S04]  /*0aa0*/  ISETP.NE.U32.AND P0, PT, RZ, UR4, PT ;  /* 0x00000004ff007c0c */ /* 0x000fc8000bf05070 */
[----:B------:R-:W-:-:S13]  /*0ab0*/  ISETP.NE.AND.EX P0, PT, RZ, UR5, PT, P0 ;  /* 0x00000005ff007c0c */ /* 0x000fda000bf05300 */
[----:B------:R-:W-:Y:S05]  /*0ac0*/  @!P0 BRA `(.L_x_8) ;  /* 0x00000000001c8947 */ /* 0x000fea0003800000 */
[----:B0-----:R-:W0:Y:S02]  /*0ad0*/  LDC.64 R8, c[0x0][0x5a0] ;  /* 0x00016800ff087b82 */ /* 0x001e240000000a00 */
[----:B0-----:R-:W2:Y:S02]  /*0ae0*/  LDG.E.64 R8, desc[UR36][R8.64] ;  /* 0x0000002408087981 */ /* 0x001ea4000c1e1b00 */
[----:B--2---:R-:W-:-:S04]  /*0af0*/  ISETP.NE.U32.AND P0, PT, R8, RZ, PT ;  /* 0x000000ff0800720c */ /* 0x004fc80003f05070 */
[----:B------:R-:W-:-:S13]  /*0b00*/  ISETP.NE.AND.EX P0, PT, R9, RZ, PT, P0 ;  /* 0x000000ff0900720c */ /* 0x000fda0003f05300 */
[----:B------:R-:W-:Y:S05]  /*0b10*/  @!P0 BRA `(.L_x_8) ;  /* 0x0000000000088947 */ /* 0x000fea0003800000 */
[----:B-1----:R0:W5:Y:S01]  /*0b20*/  LD.E R59, desc[UR36][R8.64] ;  /* 0x00000024083b7980 */ /* 0x002162000c101900 */
[----:B------:R-:W-:Y:S05]  /*0b30*/  BRA `(.L_x_9) ;  /* 0x0000000000247947 */ /* 0x000fea0003800000 */
.L_x_8:
[----:B------:R-:W-:Y:S02]  /*0b40*/  ULDC.64 UR4, c[0x0][0x590] ;  /* 0x0001640000047ab9 */ /* 0x000fe40000000a00 */
[----:B------:R-:W-:-:S04]  /*0b50*/  ISETP.NE.U32.AND P0, PT, RZ, UR4, PT ;  /* 0x00000004ff007c0c */ /* 0x000fc8000bf05070 */
[----:B------:R-:W-:-:S13]  /*0b60*/  ISETP.NE.AND.EX P0, PT, RZ, UR5, PT, P0 ;  /* 0x00000005ff007c0c */ /* 0x000fda000bf05300 */
[----:B------:R-:W-:Y:S05]  /*0b70*/  @!P0 BRA `(.L_x_10) ;  /* 0x00000000000c8947 */ /* 0x000fea0003800000 */
[----:B0-----:R-:W1:Y:S02]  /*0b80*/  LDC.64 R8, c[0x0][0x590] ;  /* 0x00016400ff087b82 */ /* 0x001e640000000a00 */
[----:B-1----:R1:W5:Y:S01]  /*0b90*/  LDG.E R59, desc[UR36][R8.64] ;  /* 0x00000024083b7981 */ /* 0x002362000c1e1900 */
[----:B------:R-:W-:Y:S05]  /*0ba0*/  BRA `(.L_x_9) ;  /* 0x0000000000087947 */ /* 0x000fea0003800000 */
.L_x_10:
[----:B------:R-:W-:Y:S02]  /*0bb0*/  ULDC UR4, c[0x0][0x584] ;  /* 0x0001610000047ab9 */ /* 0x000fe40000000800 */
[----:B-1----:R-:W-:-:S07]  /*0bc0*/  IMAD.U32 R59, RZ, RZ, UR4 ;  /* 0x00000004ff3b7e24 */ /* 0x002fce000f8e00ff */
.L_x_9:
[----:B------:R-:W2:Y:S01]  /*0bd0*/  LDC R2, c[0x0][0x65c] ;  /* 0x00019700ff027b82 */ /* 0x000ea20000000800 */
[----:B------:R-:W-:Y:S01]  /*0be0*/  ULDC UR6, c[0x0][0x28c] ;  /* 0x0000a30000067ab9 */ /* 0x000fe20000000800 */
[----:B------:R-:W-:Y:S01]  /*0bf0*/  ISETP.NE.AND P0, PT, R10, 0x2, PT ;  /* 0x000000020a00780c */ /* 0x000fe20003f05270 */
[----:B------:R-:W-:Y:S01]  /*0c00*/  UIADD3 UR6, UR6, 0x1f, URZ ;  /* 0x0000001f06067890 */ /* 0x000fe2000fffe03f */
[----:B01----:R-:W-:Y:S01]  /*0c10*/  IMAD.U32 R8, RZ, RZ, UR12 ;  /* 0x0000000cff087e24 */ /* 0x003fe2000f8e00ff */
[----:B------:R-:W-:Y:S01]  /*0c20*/  UMOV UR38, URZ ;  /* 0x0000003f00267c82 */ /* 0x000fe20008000000 */
[----:B------:R-:W-:Y:S01]  /*0c30*/  IMAD.MOV.U32 R9, RZ, RZ, RZ ;  /* 0x000000ffff097224 */ /* 0x000fe200078e00ff */
[----:B------:R-:W-:Y:S01]  /*0c40*/  USHF.R.S32.HI UR7, URZ, 0x1f, UR6 ;  /* 0x0000001f3f077899 */ /* 0x000fe20008011406 */
[----:B------:R-:W-:Y:S01]  /*0c50*/  UMOV UR39, URZ ;  /* 0x0000003f00277c82 */ /* 0x000fe20008000000 */
[----:B------:R-:W-:Y:S02]  /*0c60*/  ULDC.64 UR8, c[0x0][0x650] ;  /* 0x0001940000087ab9 */ /* 0x000fe40000000a00 */
[----:B------:R-:W-:-:S04]  /*0c70*/  ULEA.HI UR7, UR7, UR6, URZ, 0x5 ;  /* 0x0000000607077291 */ /* 0x000fc8000f8f283f */
[----:B------:R-:W-:Y:S01]  /*0c80*/  USHF.R.S32.HI UR40, URZ, 0x5, UR7 ;  /* 0x000000053f287899 */ /* 0x000fe20008011407 */
[----:B--2---:R-:W-:-:S13]  /*0c90*/  ISETP.NE.AND P1, PT, R2, 0x1, PT ;  /* 0x000000010200780c */ /* 0x004fda0003f25270 */
[----:B------:R-:W0:Y:S01]  /*0ca0*/  @P1 LDC R19, c[0x0][0x10] ;  /* 0x00000400ff131b82 */ /* 0x000e220000000800 */
[----:B------:R-:W-:Y:S02]  /*0cb0*/  @P1 IMAD.MOV.U32 R7, RZ, RZ, RZ ;  /* 0x000000ffff071224 */ /* 0x000fe400078e00ff */
[----:B------:R-:W-:-:S05]  /*0cc0*/  @P1 IMAD.MOV.U32 R17, RZ, RZ, RZ ;  /* 0x000000ffff111224 */ /* 0x000fca00078e00ff */
[----:B------:R-:W1:Y:S01]  /*0cd0*/  @!P1 LDC R11, c[0x0][0xc] ;  /* 0x00000300ff0b9b82 */ /* 0x000e620000000800 */
[----:B------:R-:W-:Y:S01]  /*0ce0*/  ULDC UR4, c[0x0][0xc] ;  /* 0x0000030000047ab9 */ /* 0x000fe20000000800 */
[----:B------:R-:W-:Y:S02]  /*0cf0*/  ULDC UR5, c[0x0][0x10] ;  /* 0x0000040000057ab9 */ /* 0x000fe40000000800 */
[----:B------:R-:W-:-:S04]  /*0d00*/  UIMAD.WIDE.U32 UR4, UR4, UR5, URZ ;  /* 0x00000005040472a5 */ /* 0x000fc8000f8e003f */
[----:B------:R-:W2:Y:S01]  /*0d10*/  LDC R2, c[0x0][0x14] ;  /* 0x00000500ff027b82 */ /* 0x000ea20000000800 */
[----:B0-----:R-:W-:-:S04]  /*0d20*/  @P1 IMAD.WIDE.U32 R18, R19, UR12, R6 ;  /* 0x0000000c13121c25 */ /* 0x001fc8000f8e0006 */
[----:B------:R-:W-:Y:S02]  /*0d30*/  @P1 IMAD.IADD R17, R19, 0x1, R17 ;  /* 0x0000000113111824 */ /* 0x000fe400078e0211 */
[----:B-1----:R-:W-:-:S04]  /*0d40*/  @!P1 IMAD.WIDE.U32 R8, R6, R11, R8 ;  /* 0x0000000b06089225 */ /* 0x002fc800078e0008 */
[----:B------:R-:W-:Y:S02]  /*0d50*/  @!P1 IMAD.MOV.U32 R18, RZ, RZ, R8 ;  /* 0x000000ffff129224 */ /* 0x000fe400078e0008 */
[----:B------:R-:W-:Y:S02]  /*0d60*/  @!P1 IMAD.MOV.U32 R17, RZ, RZ, R9 ;  /* 0x000000ffff119224 */ /* 0x000fe400078e0009 */
[----:B--2---:R-:W-:-:S04]  /*0d70*/  IMAD.WIDE.U32 R12, R2, UR4, RZ ;  /* 0x00000004020c7c25 */ /* 0x004fc8000f8e00ff */
[----:B------:R-:W-:Y:S01]  /*0d80*/  IMAD R23, R2, UR5, RZ ;  /* 0x0000000502177c24 */ /* 0x000fe2000f8e02ff */
[----:B------:R0:W-:Y:S03]  /*0d90*/  STL.64 [R1], R12 ;  /* 0x0000000c01007387 */ /* 0x0001e60000100a00 */
[----:B------:R-:W-:Y:S01]  /*0da0*/  IMAD.IADD R23, R13, 0x1, R23 ;  /* 0x000000010d177824 */ /* 0x000fe200078e0217 */
[----:B------:R-:W-:Y:S06]  /*0db0*/  @P0 BRA `(.L_x_11) ;  /* 0x0000000000200947 */ /* 0x000fec0003800000 */
[----:B------:R-:W-:Y:S01]  /*0dc0*/  UISETP.GE.U32.AND UP0, UPT, UR40, 0x3, UPT ;  /* 0x000000032800788c */ /* 0x000fe2000bf06070 */
[----:B------:R-:W-:Y:S01]  /*0dd0*/  IADD3 R18, P0, R18, R12, RZ ;  /* 0x0000000c12127210 */ /* 0x000fe20007f1e0ff */
[----:B------:R-:W-:Y:S01]  /*0de0*/  UIMAD.WIDE.U32 UR4, UR40, -0x55555555, URZ ;  /* 0xaaaaaaab280478a5 */ /* 0x000fe2000f8e003f */
[----:B------:R-:W-:-:S03]  /*0df0*/  UMOV UR39, URZ ;  /* 0x0000003f00277c82 */ /* 0x000fc60008000000 */
[----:B------:R-:W-:Y:S01]  /*0e00*/  USHF.R.U32.HI UR4, URZ, 0x1, UR5 ;  /* 0x000000013f047899 */ /* 0x000fe20008011605 */
[----:B------:R-:W-:-:S03]  /*0e10*/  IMAD.X R17, R23, 0x1, R17, P0 ;  /* 0x0000000117117824 */ /* 0x000fc600000e0611 */
[----:B------:R-:W-:Y:S02]  /*0e20*/  UIMAD UR38, UR4, -0x3, UR40 ;  /* 0xfffffffd042678a4 */ /* 0x000fe4000f8e0228 */
[----:B------:R-:W-:-:S12]  /*0e30*/  @UP0 ULOP3.LUT UR39, UR4, 0x1, URZ, 0xc0, !UPT ;  /* 0x0000000104270892 */ /* 0x000fd8000f8ec03f */
.L_x_11:
[----:B------:R-:W-:Y:S01]  /*0e40*/  ISETP.GE.U32.AND P0, PT, R18, UR8, PT ;  /* 0x0000000812007c0c */ /* 0x000fe2000bf06070 */
[----:B------:R-:W-:Y:S01]  /*0e50*/  IMAD.MOV.U32 R19, RZ, RZ, -0x1 ;  /* 0xffffffffff137424 */ /* 0x000fe200078e00ff */
[----:B------:R-:W-:Y:S01]  /*0e60*/  PRMT R8, RZ, 0x7610, R8 ;  /* 0x00007610ff087816 */ /* 0x000fe20000000008 */
[----:B------:R-:W-:Y:S01]  /*0e70*/  IMAD.MOV.U32 R22, RZ, RZ, -0x1 ;  /* 0xffffffffff167424 */ /* 0x000fe200078e00ff */
[----:B------:R-:W-:Y:S01]  /*0e80*/  ISETP.GE.U32.AND.EX P0, PT, R17, UR9, PT, P0 ;  /* 0x0000000911007c0c */ /* 0x000fe2000bf06100 */
[----:B------:R-:W-:-:S12]  /*0e90*/  IMAD.MOV.U32 R2, RZ, RZ, -0x1 ;  /* 0xffffffffff027424 */ /* 0x000fd800078e00ff */
[----:B------:R-:W-:Y:S05]  /*0ea0*/  @P0 BRA `(.L_x_12) ;  /* 0x00000004002c0947 */ /* 0x000fea0003800000 */
[----:B------:R-:W1:Y:S01]  /*0eb0*/  LDC.64 R26, c[0x0][0x628] ;  /* 0x00018a00ff1a7b82 */ /* 0x000e620000000a00 */
[----:B------:R-:W-:Y:S02]  /*0ec0*/  IMAD.MOV.U32 R8, RZ, RZ, R18 ;  /* 0x000000ffff087224 */ /* 0x000fe400078e0012 */
[----:B------:R-:W-:-:S05]  /*0ed0*/  IMAD.MOV.U32 R9, RZ, RZ, R17 ;  /* 0x000000ffff097224 */ /* 0x000fca00078e0011 */
[----:B------:R-:W2:Y:S08]  /*0ee0*/  LDC R2, c[0x0][0x630] ;  /* 0x00018c00ff027b82 */ /* 0x000eb00000000800 */
[----:B------:R-:W3:Y:S01]  /*0ef0*/  LDC.64 R28, c[0x0][0x620] ;  /* 0x00018800ff1c7b82 */ /* 0x000ee20000000a00 */
[----:B-1----:R-:W-:-:S04]  /*0f00*/  ISETP.NE.U32.AND P0, PT, R26, RZ, PT ;  /* 0x000000ff1a00720c */ /* 0x002fc80003f05070 */
[----:B------:R-:W-:-:S13]  /*0f10*/  ISETP.NE.AND.EX P0, PT, R27, RZ, PT, P0 ;  /* 0x000000ff1b00720c */ /* 0x000fda0003f05300 */
[----:B--23--:R-:W-:Y:S05]  /*0f20*/  @!P0 BRA `(.L_x_13) ;  /* 0x0000000000288947 */ /* 0x00cfea0003800000 */
[----:B0-----:R-:W0:Y:S02]  /*0f30*/  LDC R13, c[0x0][0x634] ;  /* 0x00018d00ff0d7b82 */ /* 0x001e240000000800 */
[----:B0-----:R-:W-:-:S05]  /*0f40*/  IADD3 R13, P0, R18, R13, RZ ;  /* 0x0000000d120d7210 */ /* 0x001fca0007f1e0ff */
[----:B------:R-:W-:-:S04]  /*0f50*/  IMAD.X R15, RZ, RZ, R17, P0 ;  /* 0x000000ffff0f7224 */ /* 0x000fc800000e0611 */
[----:B------:R-:W-:-:S04]  /*0f60*/  IMAD.WIDE.U32 R8, R15, R26, RZ ;  /* 0x0000001a0f087225 */ /* 0x000fc800078e00ff */
[----:B------:R-:W-:-:S04]  /*0f70*/  IMAD.WIDE.U32 R10, P0, R13, R27, R8 ;  /* 0x0000001b0d0a7225 */ /* 0x000fc80007800008 */
[----:B------:R-:W-:-:S04]  /*0f80*/  IMAD.WIDE.U32 R8, R13, R26, RZ ;  /* 0x0000001a0d087225 */ /* 0x000fc800078e00ff */
[----:B------:R-:W-:Y:S01]  /*0f90*/  IMAD.X R13, RZ, RZ, RZ, P0 ;  /* 0x000000ffff0d7224 */ /* 0x000fe200000e06ff */
[----:B------:R-:W-:Y:S01]  /*0fa0*/  IADD3 RZ, P0, R9, R10, RZ ;  /* 0x0000000a09ff7210 */ /* 0x000fe20007f1e0ff */
[----:B------:R-:W-:-:S04]  /*0fb0*/  IMAD.MOV.U32 R12, RZ, RZ, R11 ;  /* 0x000000ffff0c7224 */ /* 0x000fc800078e000b */
[----:B------:R-:W-:-:S08]  /*0fc0*/  IMAD.WIDE.U32.X R8, R15, R27, R12, P0 ;  /* 0x0000001b0f087225 */ /* 0x000fd000000e040c */
.L_x_13:
[----:B------:R-:W1:Y:S01]  /*0fd0*/  LDC.64 R32, c[0x0][0x640] ;  /* 0x00019000ff207b82 */ /* 0x000e620000000a00 */
[-C--:B------:R-:W-:Y:S01]  /*0fe0*/  SHF.R.U64 R30, R8, R2.reuse, R9 ;  /* 0x00000002081e7219 */ /* 0x080fe20000001209 */
[----:B------:R-:W-:Y:S01]  /*0ff0*/  IMAD.MOV.U32 R19, RZ, RZ, R17 ;  /* 0x000000ffff137224 */ /* 0x000fe200078e0011 */
[----:B------:R-:W-:Y:S01]  /*1000*/  SHF.R.U32.HI R2, RZ, R2, R9 ;  /* 0x00000002ff027219 */ /* 0x000fe20000011609 */
[----:B------:R-:W-:Y:S01]  /*1010*/  IMAD.MOV.U32 R26, RZ, RZ, 0x1 ;  /* 0x00000001ff1a7424 */ /* 0x000fe200078e00ff */
[----:B------:R-:W-:-:S03]  /*1020*/  IADD3 R11, P0, RZ, -R30, RZ ;  /* 0x8000001eff0b7210 */ /* 0x000fc60007f1e0ff */
[----:B------:R-:W2:Y:S02]  /*1030*/  LDC R10, c[0x0][0x618] ;  /* 0x00018600ff0a7b82 */ /* 0x000ea40000000800 */
[----:B------:R-:W-:-:S04]  /*1040*/  IMAD.X R9, RZ, RZ, ~R2, P0 ;  /* 0x000000ffff097224 */ /* 0x000fc800000e0e02 */
[-C--:B------:R-:W-:Y:S02]  /*1050*/  IMAD R2, R9, R28.reuse, RZ ;  /* 0x0000001c09027224 */ /* 0x080fe400078e02ff */
[----:B0-----:R-:W0:Y:S01]  /*1060*/  LDC R13, c[0x0][0x608] ;  /* 0x00018200ff0d7b82 */ /* 0x001e220000000800 */
[----:B------:R-:W-:-:S04]  /*1070*/  IMAD.WIDE.U32 R8, R11, R28, R18 ;  /* 0x0000001c0b087225 */ /* 0x000fc800078e0012 */
[----:B------:R-:W-:Y:S02]  /*1080*/  IMAD R11, R11, R29, R2 ;  /* 0x0000001d0b0b7224 */ /* 0x000fe400078e0202 */
[----:B------:R-:W-:Y:S01]  /*1090*/  IMAD.MOV.U32 R2, RZ, RZ, -0x1 ;  /* 0xffffffffff027424 */ /* 0x000fe200078e00ff */
[----:B------:R-:W3:Y:S01]  /*10a0*/  LDC R31, c[0x0][0x658] ;  /* 0x00019600ff1f7b82 */ /* 0x000ee20000000800 */
[----:B------:R-:W-:Y:S01]  /*10b0*/  IMAD.IADD R9, R9, 0x1, R11 ;  /* 0x0000000109097824 */ /* 0x000fe200078e020b */
[----:B-1----:R-:W-:-:S04]  /*10c0*/  ISETP.NE.U32.AND P0, PT, R32, RZ, PT ;  /* 0x000000ff2000720c */ /* 0x002fc80003f05070 */
[----:B------:R-:W-:Y:S02]  /*10d0*/  ISETP.NE.AND.EX P0, PT, R33, RZ, PT, P0 ;  /* 0x000000ff2100720c */ /* 0x000fe40003f05300 */
[----:B------:R-:W1:Y:S01]  /*10e0*/  LDC R29, c[0x0][0x600] ;  /* 0x00018000ff1d7b82 */ /* 0x000e620000000800 */
[-CC-:B--2---:R-:W-:Y:S02]  /*10f0*/  SHF.R.U64 R27, R8, R10.reuse, R9.reuse ;  /* 0x0000000a081b7219 */ /* 0x184fe40000001209 */
[----:B------:R-:W-:-:S05]  /*1100*/  SHF.R.U32.HI R8, RZ, R10, R9 ;  /* 0x0000000aff087219 */ /* 0x000fca0000011609 */
[----:B------:R-:W2:Y:S01]  /*1110*/  LDC R22, c[0x0][0x648] ;  /* 0x00019200ff167b82 */ /* 0x000ea20000000800 */
[-CC-:B0-----:R-:W-:Y:S02]  /*1120*/  SHF.R.U64 R34, R27, R13.reuse, R8.reuse ;  /* 0x0000000d1b227219 */ /* 0x181fe40000001208 */
[----:B------:R-:W-:-:S05]  /*1130*/  SHF.R.U32.HI R8, RZ, R13, R8 ;  /* 0x0000000dff087219 */ /* 0x000fca0000011608 */
[----:B------:R-:W0:Y:S01]  /*1140*/  LDC R24, c[0x0][0x638] ;  /* 0x00018e00ff187b82 */ /* 0x000e220000000800 */
[-CC-:B---3--:R-:W-:Y:S02]  /*1150*/  SHF.R.U64 R36, R34, R31.reuse, R8.reuse ;  /* 0x0000001f22247219 */ /* 0x188fe40000001208 */
[-C--:B------:R-:W-:Y:S02]  /*1160*/  SHF.L.U32 R2, R2, R31.reuse, RZ ;  /* 0x0000001f02027219 */ /* 0x080fe400000006ff */
[----:B------:R-:W-:Y:S01]  /*1170*/  SHF.R.U32.HI R9, RZ, R31, R8 ;  /* 0x0000001fff097219 */ /* 0x000fe20000011608 */
[----:B------:R-:W-:Y:S01]  /*1180*/  IMAD.MOV.U32 R8, RZ, RZ, R36 ;  /* 0x000000ffff087224 */ /* 0x000fe200078e0024 */
[----:B------:R-:W-:Y:S01]  /*1190*/  LOP3.LUT R15, RZ, R2, RZ, 0x33, !PT ;  /* 0x00000002ff0f7212 */ /* 0x000fe200078e33ff */
[----:B------:R-:W3:Y:S01]  /*11a0*/  LDC R28, c[0x0][0x610] ;  /* 0x00018400ff1c7b82 */ /* 0x000ee20000000800 */
[----:B------:R-:W-:Y:S05]  /*11b0*/  @!P0 BRA `(.L_x_14) ;  /* 0x0000000000288947 */ /* 0x000fea0003800000 */
[----:B------:R-:W4:Y:S02]  /*11c0*/  LDC R13, c[0x0][0x64c] ;  /* 0x00019300ff0d7b82 */ /* 0x000f240000000800 */
[----:B----4-:R-:W-:-:S05]  /*11d0*/  IADD3 R13, P0, R36, R13, RZ ;  /* 0x0000000d240d7210 */ /* 0x010fca0007f1e0ff */
        /* <DEDUP_REMOVED lines=8> */
.L_x_14:
[----:B--2---:R-:W-:Y:S01]  /*1260*/  SHF.R.U64 R7, R8, R22, R9 ;  /* 0x0000001608077219 */ /* 0x004fe20000001209 */
[----:B-1----:R-:W-:Y:S01]  /*1270*/  VIADD R8, R29, 0xffffffff ;  /* 0xffffffff1d087836 */ /* 0x002fe20000000000 */
[----:B------:R-:W-:Y:S01]  /*1280*/  SHF.L.U32 R2, R26, R31, RZ ;  /* 0x0000001f1a027219 */ /* 0x000fe200000006ff */
[----:B------:R-:W-:Y:S01]  /*1290*/  @P1 IMAD R21, R25, R20, R6 ;  /* 0x0000001419151224 */ /* 0x000fe200078e0206 */
[----:B------:R-:W-:Y:S01]  /*12a0*/  LOP3.LUT R15, R34, R15, RZ, 0xc0, !PT ;  /* 0x0000000f220f7212 */ /* 0x000fe200078ec0ff */
[----:B------:R-:W-:Y:S01]  /*12b0*/  IMAD.MOV R9, RZ, RZ, -R7 ;  /* 0x000000ffff097224 */ /* 0x000fe200078e0a07 */
[----:B------:R-:W-:-:S03]  /*12c0*/  LOP3.LUT R8, R27, R8, RZ, 0xc0, !PT ;  /* 0x000000081b087212 */ /* 0x000fc600078ec0ff */
[----:B------:R-:W-:Y:S02]  /*12d0*/  IMAD R6, R2, R7, R15 ;  /* 0x0000000702067224 */ /* 0x000fe400078e020f */
[----:B0-----:R-:W-:Y:S02]  /*12e0*/  IMAD R2, R9, R24, R36 ;  /* 0x0000001809027224 */ /* 0x001fe400078e0224 */
[----:B---3--:R-:W-:Y:S02]  /*12f0*/  IMAD R19, R6, R28, R21 ;  /* 0x0000001c06137224 */ /* 0x008fe400078e0215 */
[----:B------:R-:W-:Y:S02]  /*1300*/  IMAD R2, R2, R29, R8 ;  /* 0x0000001d02027224 */ /* 0x000fe400078e0208 */
[----:B------:R-:W-:-:S03]  /*1310*/  IMAD.MOV.U32 R6, RZ, RZ, 0x1 ;  /* 0x00000001ff067424 */ /* 0x000fc600078e00ff */
[----:B------:R-:W-:Y:S02]  /*1320*/  SEL R22, R2, R19, !P1 ;  /* 0x0000001302167207 */ /* 0x000fe40004800000 */
[----:B------:R-:W-:Y:S01]  /*1330*/  SEL R19, R19, R2, !P1 ;  /* 0x0000000213137207 */ /* 0x000fe20004800000 */
[----:B------:R-:W-:Y:S01]  /*1340*/  IMAD.MOV.U32 R2, RZ, RZ, R30 ;  /* 0x000000ffff027224 */ /* 0x000fe200078e001e */
[----:B------:R-:W-:-:S07]  /*1350*/  PRMT R8, R6, 0x7610, R8 ;  /* 0x0000761006087816 */ /* 0x000fce0000000008 */
.L_x_12:
[----:B------:R-:W-:Y:S05]  /*1360*/  @!P2 BRA `(.L_x_15) ;  /* 0x00000000000ca947 */ /* 0x000fea0003800000 */
[----:B------:R-:W-:Y:S01]  /*1370*/  UCGABAR_WAIT ;  /* 0x0000000000007dc7 */ /* 0x000fe20008000000 */
[----:B------:R-:W-:Y:S01]  /*1380*/  CCTL.IVALL ;  /* 0x00000000ff00798f */ /* 0x000fe20002000000 */
[----:B------:R-:W-:Y:S05]  /*1390*/  BRA `(.L_x_16) ;  /* 0x0000000000047947 */ /* 0x000fea0003800000 */
.L_x_15:
[----:B------:R-:W-:Y:S06]  /*13a0*/  BAR.SYNC.DEFER_BLOCKING 0x0 ;  /* 0x0000000000007b1d */ /* 0x000fec0000010000 */
.L_x_16:
[----:B------:R-:W-:Y:S05]  /*13b0*/  @!P4 BRA `(.L_x_17) ;  /* 0x0000003400a0c947 */ /* 0x000fea0003800000 */
[----:B------:R-:W-:-:S13]  /*13c0*/  ISETP.GT.U32.AND P0, PT, R35, 0x1, PT ;  /* 0x000000012300780c */ /* 0x000fda0003f04070 */
[----:B------:R-:W-:Y:S05]  /*13d0*/  @P0 EXIT ;  /* 0x000000000000094d */ /* 0x000fea0003800000 */
.L_x_18:
[----:B------:R-:W-:-:S08]  /*13e0*/  NOP ;  /* 0x0000000000007918 */ /* 0x000fd00000000000 */
[----:B------:R-:W1:Y:S02]  /*13f0*/  USETMAXREG.TRY_ALLOC.CTAPOOL UP0, 0xe8 ;  /* 0x000000e8000079c8 */ /* 0x000e640008000600 */
[----:B-1----:R-:W-:-:S13]  /*1400*/  PLOP3.LUT P0, PT, PT, PT, UP0, 0x80, 0x0 ;  /* 0x000000000000781c */ /* 0x002fda0003f0f008 */
[----:B------:R-:W-:Y:S05]  /*1410*/  @!P0 BRA `(.L_x_18) ;  /* 0xfffffffc00f08947 */ /* 0x000fea000383ffff */
[----:B------:R-:W-:-:S13]  /*1420*/  LOP3.LUT P0, RZ, R8, 0xff, RZ, 0xc0, !PT ;  /* 0x000000ff08ff7812 */ /* 0x000fda000780c0ff */
[----:B------:R-:W-:Y:S05]  /*1430*/  @!P0 EXIT ;  /* 0x000000000000894d */ /* 0x000fea0003800000 */
[----:B------:R-:W1:Y:S01]  /*1440*/  S2UR UR4, SR_CgaCtaId ;  /* 0x00000000000479c3 */ /* 0x000e620000008800 */
[----:B------:R-:W-:Y:S01]  /*1450*/  VIADD R14, R14, 0xffffffff ;  /* 0xffffffff0e0e7836 */ /* 0x000fe20000000000 */
[CC--:B------:R-:W-:Y:S01]  /*1460*/  LEA.HI R4, R0.reuse, R3.reuse, RZ, 0x2 ;  /* 0x0000000300047211 */ /* 0x0c0fe200078f10ff */
[----:B------:R-:W-:Y:S01]  /*1470*/  UMOV UR41, 0x400 ;  /* 0x0000040000297882 */ /* 0x000fe20000000000 */
[----:B------:R-:W-:Y:S01]  /*1480*/  LEA.HI R0, R0, R3, RZ, 0x5 ;  /* 0x0000000300007211 */ /* 0x000fe200078f28ff */
[----:B------:R-:W-:Y:S01]  /*1490*/  UISETP.LT.AND UP0, UPT, UR40, 0x1, UPT ;  /* 0x000000012800788c */ /* 0x000fe2000bf01270 */
[----:B------:R-:W-:Y:S01]  /*14a0*/  R2UR UR42, R14 ;  /* 0x000000000e2a72ca */ /* 0x000fe200000e0000 */
[----:B------:R-:W-:Y:S01]  /*14b0*/  ULDC UR6, c[0x0][0x284] ;  /* 0x0000a10000067ab9 */ /* 0x000fe20000000800 */
[--C-:B------:R-:W-:Y:S01]  /*14c0*/  SHF.R.S32.HI R60, RZ, 0x2, R4.reuse ;  /* 0x00000002ff3c7819 */ /* 0x100fe20000011404 */
[----:B------:R-:W-:Y:S01]  /*14d0*/  USEL UR43, UR40, 0x1, UP0 ;  /* 0x00000001282b7887 */ /* 0x000fe20008000000 */
[----:B------:R-:W-:Y:S01]  /*14e0*/  SHF.R.S32.HI R5, RZ, 0x1f, R4 ;  /* 0x0000001fff057819 */ /* 0x000fe20000011404 */
[----:B------:R-:W-:Y:S01]  /*14f0*/  USHF.L.U32 UR46, UR40, 0x1, URZ ;  /* 0x00000001282e7899 */ /* 0x000fe2000800063f */
[----:B------:R-:W-:Y:S01]  /*1500*/  LOP3.LUT R62, R4, 0xfffffffc, RZ, 0xc0, !PT ;  /* 0xfffffffc043e7812 */ /* 0x000fe200078ec0ff */
[----:B------:R-:W-:Y:S01]  /*1510*/  UIADD3 UR43, -UR43, UR40, URZ ;  /* 0x000000282b2b7290 */ /* 0x000fe2000fffe13f */
[----:B------:R-:W-:-:S02]  /*1520*/  LEA.HI R5, R5, R60, RZ, 0x3 ;  /* 0x0000003c05057211 */ /* 0x000fc400078f18ff */
[----:B------:R-:W-:Y:S01]  /*1530*/  ISETP.NE.AND P0, PT, R14, RZ, PT ;  /* 0x000000ff0e00720c */ /* 0x000fe20003f05270 */
[----:B------:R-:W-:Y:S01]  /*1540*/  IMAD.IADD R62, R3, 0x1, -R62 ;  /* 0x00000001033e7824 */ /* 0x000fe200078e0a3e */
[----:B------:R-:W-:Y:S01]  /*1550*/  LOP3.LUT R5, R5, 0xfffffff8, RZ, 0xc0, !PT ;  /* 0xfffffff805057812 */ /* 0x000fe200078ec0ff */
[----:B------:R-:W-:Y:S01]  /*1560*/  USHF.L.U32 UR42, UR42, 0x3, URZ ;  /* 0x000000032a2a7899 */ /* 0x000fe2000800063f */
[----:B------:R-:W-:Y:S02]  /*1570*/  LOP3.LUT R72, R16, 0x1, RZ, 0xfc, !PT ;  /* 0x0000000110487812 */ /* 0x000fe400078efcff */
[----:B------:R-:W-:Y:S01]  /*1580*/  SEL R73, RZ, 0x1, P0 ;  /* 0x00000001ff497807 */ /* 0x000fe20000000000 */
[----:B------:R-:W-:Y:S01]  /*1590*/  IMAD.IADD R60, R60, 0x1, -R5 ;  /* 0x000000013c3c7824 */ /* 0x000fe200078e0a05 */
[----:B-1----:R-:W-:Y:S01]  /*15a0*/  ULEA UR41, UR4, UR41, 0x18 ;  /* 0x0000002904297291 */ /* 0x002fe2000f8ec03f */
[----:B------:R-:W-:Y:S01]  /*15b0*/  SHF.R.S32.HI R5, RZ, 0x5, R0 ;  /* 0x00000005ff057819 */ /* 0x000fe20000011400 */
[----:B------:R-:W-:-:S02]  /*15c0*/  IMAD.U32 R64, RZ, RZ, UR42 ;  /* 0x0000002aff407e24 */ /* 0x000fc4000f8e00ff */
[----:B------:R-:W-:Y:S01]  /*15d0*/  UIADD3 UR47, UR41, 0x40, URZ ;  /* 0x00000040292f7890 */ /* 0x000fe2000fffe03f */
[--C-:B------:R-:W-:Y:S01]  /*15e0*/  SHF.R.S32.HI R61, RZ, 0x1f, R60.reuse ;  /* 0x0000001fff3d7819 */ /* 0x100fe2000001143c */
[----:B------:R-:W-:Y:S01]  /*15f0*/  UIADD3 UR4, UR41, 0x3100, URZ ;  /* 0x0000310029047890 */ /* 0x000fe2000fffe03f */
[C-C-:B------:R-:W-:Y:S01]  /*1600*/  IMAD R67, R5.reuse, -0x10, -R60.reuse ;  /* 0xfffffff005437824 */ /* 0x140fe200078e0a3c */
[----:B------:R-:W-:Y:S01]  /*1610*/  UIADD3 UR5, UR41, 0x100, URZ ;  /* 0x0000010029057890 */ /* 0x000fe2000fffe03f */
[C---:B------:R-:W-:Y:S01]  /*1620*/  LOP3.LUT R66, R64.reuse, 0x8, RZ, 0xc0, !PT ;  /* 0x0000000840427812 */ /* 0x040fe200078ec0ff */
[----:B------:R-:W-:Y:S01]  /*1630*/  USHF.R.U32.HI UR4, URZ, 0x4, UR4 ;  /* 0x000000043f047899 */ /* 0x000fe20008011604 */
[----:B------:R-:W-:Y:S01]  /*1640*/  IMAD.U32 R63, RZ, RZ, UR47 ;  /* 0x0000002fff3f7e24 */ /* 0x000fe2000f8e00ff */
[----:B------:R-:W-:Y:S01]  /*1650*/  USHF.R.U32.HI UR5, URZ, 0x4, UR5 ;  /* 0x000000043f057899 */ /* 0x000fe20008011605 */
[----:B------:R-:W-:Y:S01]  /*1660*/  IMAD.WIDE R60, R5, 0x10, R60 ;  /* 0x00000010053c7825 */ /* 0x000fe200078e023c */
[----:B------:R-:W-:Y:S01]  /*1670*/  ULOP3.LUT UR4, UR4, 0x3fff, URZ, 0xc0, !UPT ;  /* 0x00003fff04047892 */ /* 0x000fe2000f8ec03f */
[----:B------:R-:W-:Y:S01]  /*1680*/  LOP3.LUT R64, R64, 0x8, RZ, 0xc, !PT ;  /* 0x0000000840407812 */ /* 0x000fe200078e0cff */
[----:B------:R-:W-:Y:S01]  /*1690*/  ULOP3.LUT UR5, UR5, 0x3fff, URZ, 0xc0, !UPT ;  /* 0x00003fff05057892 */ /* 0x000fe2000f8ec03f */
[----:B------:R-:W-:Y:S01]  /*16a0*/  VIADD R65, R63, UR42 ;  /* 0x0000002a3f417c36 */ /* 0x000fe20008000000 */
[----:B------:R-:W-:Y:S01]  /*16b0*/  LOP3.LUT R66, R66, 0x18, RZ, 0x3c, !PT ;  /* 0x0000001842427812 */ /* 0x000fe200078e3cff */
[----:B------:R-:W-:Y:S01]  /*16c0*/  VIADD R67, R67, UR6 ;  /* 0x0000000643437c36 */ /* 0x000fe20008000000 */
[----:B------:R-:W-:-:S02]  /*16d0*/  ULOP3.LUT UR44, UR4, 0x10000, URZ, 0xfc, !UPT ;  /* 0x00010000042c7892 */ /* 0x000fc4000f8efc3f */
[----:B------:R-:W-:-:S12]  /*16e0*/  ULOP3.LUT UR45, UR5, 0x10000, URZ, 0xfc, !UPT ;  /* 0x00010000052d7892 */ /* 0x000fd8000f8efc3f */
.L_x_102:
[----:B------:R-:W-:Y:S01]  /*16f0*/  SHF.L.U32 R0, R73, 0x1f, RZ ;  /* 0x0000001f49007819 */ /* 0x000fe200000006ff */
[----:B------:R-:W-:Y:S02]  /*1700*/  ULDC UR4, c[0x0][0x28c] ;  /* 0x0000a30000047ab9 */ /* 0x000fe40000000800 */
[----:B------:R-:W-:Y:S01]  /*1710*/  ISETP.LT.AND P1, PT, RZ, UR4, PT ;  /* 0x00000004ff007c0c */ /* 0x000fe2000bf21270 */
[----:B-1----:R-:W1:Y:S02]  /*1720*/  SYNCS.PHASECHK.TRANS64.TRYWAIT P0, [R63+UR42], R0 ;  /* 0x000000003f0075a7 */ /* 0x002e64000800016a */
[----:B-1-34-:R-:W-:Y:S10]  /*1730*/  @!P0 BRA `(.L_x_19) ;  /* 0x0000004000f08947 */ /* 0x01aff40003800000 */
.L_x_123:
[----:B------:R-:W-:Y:S05]  /*1740*/  @P1 BRA `(.L_x_20) ;  /* 0x0000000000401947 */ /* 0x000fea0003800000 */
[----:B-1----:R-:W-:Y:S01]  /*1750*/  MOV R0, 0x0 ;  /* 0x0000000000007802 */ /* 0x002fe20000000f00 */
[----:B------:R-:W-:Y:S01]  /*1760*/  ULDC.64 UR4, c[0x4][0x68] ;  /* 0x01001a0000047ab9 */ /* 0x000fe20000000a00 */
[----:B------:R-:W-:Y:S01]  /*1770*/  ULDC.64 UR6, c[0x4][0x8] ;  /* 0x0100020000067ab9 */ /* 0x000fe20000000a00 */
[----:B------:R-:W-:Y:S01]  /*1780*/  IMAD.U32 R4, RZ, RZ, UR4 ;  /* 0x00000004ff047e24 */ /* 0x000fe2000f8e00ff */
[----:B------:R1:W2:Y:S01]  /*1790*/  LDC.64 R14, c[0x4][R0] ;  /* 0x01000000000e7b82 */ /* 0x0002a20000000a00 */
[----:B------:R-:W-:Y:S01]  /*17a0*/  IMAD.U32 R5, RZ, RZ, UR5 ;  /* 0x00000005ff057e24 */ /* 0x000fe2000f8e00ff */
[----:B------:R-:W-:Y:S01]  /*17b0*/  ULDC.64 UR4, c[0x4][0x70] ;  /* 0x01001c0000047ab9 */ /* 0x000fe20000000a00 */
[----:B------:R-:W-:Y:S02]  /*17c0*/  IMAD.U32 R10, RZ, RZ, UR6 ;  /* 0x00000006ff0a7e24 */ /* 0x000fe4000f8e00ff */
[----:B------:R-:W-:Y:S02]  /*17d0*/  IMAD.U32 R6, RZ, RZ, UR4 ;  /* 0x00000004ff067e24 */ /* 0x000fe4000f8e00ff */
[----:B------:R-:W-:-:S02]  /*17e0*/  IMAD.U32 R7, RZ, RZ, UR5 ;  /* 0x00000005ff077e24 */ /* 0x000fc4000f8e00ff */
[----:B------:R-:W-:Y:S02]  /*17f0*/  IMAD.U32 R11, RZ, RZ, UR7 ;  /* 0x00000007ff0b7e24 */ /* 0x000fe4000f8e00ff */
[----:B------:R-:W-:Y:S02]  /*1800*/  IMAD.MOV.U32 R8, RZ, RZ, 0x1e1 ;  /* 0x000001e1ff087424 */ /* 0x000fe400078e00ff */
[----:B0-----:R-:W-:Y:S02]  /*1810*/  IMAD.MOV.U32 R12, RZ, RZ, 0x1 ;  /* 0x00000001ff0c7424 */ /* 0x001fe400078e00ff */
[----:B-1----:R-:W-:-:S07]  /*1820*/  IMAD.MOV.U32 R13, RZ, RZ, RZ ;  /* 0x000000ffff0d7224 */ /* 0x002fce00078e00ff */
[----:B------:R-:W-:-:S07]  /*1830*/  LEPC R20, `(.L_x_20) ;  /* 0x000000001014794e */ /* 0x000fce0000000000 */
[----:B--2--5:R-:W-:Y:S05]  /*1840*/  CALL.ABS.NOINC R14 ;  /* 0x000000000e007343 */ /* 0x024fea0003c00000 */
.L_x_20:
[----:B------:R-:W-:-:S13]  /*1850*/  ISETP.NE.AND P0, PT, R72, 0x3, PT ;  /* 0x000000034800780c */ /* 0x000fda0003f05270 */
[----:B------:R-:W-:Y:S05]  /*1860*/  @!P0 BRA `(.L_x_21) ;  /* 0x0000000000048947 */ /* 0x000fea0003800000 */
[----:B------:R-:W-:Y:S01]  /*1870*/  BPT.TRAP 0x1 ;  /* 0x000000040000795c */ /* 0x000fe20000300000 */
.L_x_21:
[----:B------:R-:W-:Y:S02]  /*1880*/  IMAD.U32 R3, RZ, RZ, UR38 ;  /* 0x00000026ff037e24 */ /* 0x000fe4000f8e00ff */
[----:B-1----:R-:W-:-:S03]  /*1890*/  IMAD.U32 R0, RZ, RZ, UR39 ;  /* 0x00000027ff007e24 */ /* 0x002fc6000f8e00ff */
[----:B------:R-:W-:Y:S02]  /*18a0*/  LEA R3, R3, UR41, 0x3 ;  /* 0x0000002903037c11 */ /* 0x000fe4000f8e18ff */
[----:B------:R-:W-:-:S04]  /*18b0*/  SHF.L.U32 R0, R0, 0x1f, RZ ;  /* 0x0000001f00007819 */ /* 0x000fc800000006ff */
[----:B------:R1:W2:Y:S01]  /*18c0*/  SYNCS.PHASECHK.TRANS64.TRYWAIT P1, [R3+URZ], R0 ;  /* 0x00000000030075a7 */ /* 0x0002a2000802017f */
[----:B------:R-:W-:Y:S05]  /*18d0*/  @!P0 BRA `(.L_x_22) ;  /* 0x0000000000048947 */ /* 0x000fea0003800000 */
[----:B------:R-:W-:Y:S01]  /*18e0*/  BPT.TRAP 0x1 ;  /* 0x000000040000795c */ /* 0x000fe20000300000 */
.L_x_22:
[----:B--2---:R-:W-:Y:S05]  /*18f0*/  @P1 BRA `(.L_x_23) ;  /* 0x0000000000081947 */ /* 0x004fea0003800000 */
[----:B------:R-:W2:Y:S02]  /*1900*/  SYNCS.PHASECHK.TRANS64.TRYWAIT P1, [R3+URZ], R0 ;  /* 0x00000000030075a7 */ /* 0x000ea4000802017f */
[----:B--2---:R-:W-:Y:S05]  /*1910*/  @!P1 BRA `(.L_x_24) ;  /* 0x00000040008c9947 */ /* 0x004fea0003800000 */
.L_x_23:
[----:B------:R-:W-:Y:S05]  /*1920*/  WARPSYNC.ALL ;  /* 0x0000000000007948 */ /* 0x000fea0003800000 */
[----:B------:R-:W-:Y:S01]  /*1930*/  ULEA UR4, UR38, UR45, 0x8 ;  /* 0x0000002d26047291 */ /* 0x000fe2000f8e403f */
[----:B------:R-:W-:Y:S01]  /*1940*/  WARPGROUP.ARRIVE ;  /* 0x00000000000079c5 */ /* 0x000fe20000000000 */
[----:B------:R-:W-:Y:S01]  /*1950*/  ULEA UR6, UR38, UR44, 0x8 ;  /* 0x0000002c26067291 */ /* 0x000fe2000f8e403f */
[----:B-12---:R-:W-:Y:S01]  /*1960*/  IMAD.U32 R0, RZ, RZ, UR43 ;  /* 0x0000002bff007e24 */ /* 0x006fe2000f8e00ff */
[----:B------:R-:W-:Y:S01]  /*1970*/  UMOV UR5, 0x80000020 ;  /* 0x8000002000057882 */ /* 0x000fe20000000000 */
[----:B------:R-:W-:-:S03]  /*1980*/  UMOV UR7, 0x80000020 ;  /* 0x8000002000077882 */ /* 0x000fc60000000000 */
[----:B------:R-:W-:-:S03]  /*1990*/  ISETP.GE.AND P1, PT, R0, 0x1, PT ;  /* 0x000000010000780c */ /* 0x000fc60003f26270 */
[----:B------:R-:W-:Y:S01]  /*19a0*/  HGMMA.64x64x16.F32 R24, gdesc[UR4], RZ, !UPT, gsb0 ;  /* 0x00e00000041879f0 */ /* 0x000fe2000c0008ff */
[----:B------:R-:W-:Y:S02]  /*19b0*/  UIADD3 UR4, UR4, 0x2, URZ ;  /* 0x0000000204047890 */ /* 0x000fe4000fffe03f */
[----:B------:R-:W-:Y:S01]  /*19c0*/  UIADD3 UR6, UR6, 0x2, URZ ;  /* 0x0000000206067890 */ /* 0x000fe2000fffe03f */
[----:B------:R-:W-:Y:S01]  /*19d0*/  UMOV UR5, 0x80000020 ;  /* 0x8000002000057882 */ /* 0x000fe20000000000 */
[----:B------:R-:W-:Y:S01]  /*19e0*/  UMOV UR7, 0x80000020 ;  /* 0x8000002000077882 */ /* 0x000fe20000000000 */
[----:B------:R-:W-:Y:S02]  /*19f0*/  WARPGROUP.DEPBAR.LE gsb0, 0x0 ;  /* 0x00008000000079c5 */ /* 0x000fe40000010000 */
[----:B------:R-:W-:-:S06]  /*1a00*/  WARPGROUP.ARRIVE ;  /* 0x00000000000079c5 */ /* 0x000fcc0000000000 */
[----:B------:R-:W-:Y:S03]  /*1a10*/  HGMMA.64x64x16.F32 R24, gdesc[UR4], R24, gsb0 ;  /* 0x00e00000041879f0 */ /* 0x000fe60008000818 */
[----:B------:R-:W-:Y:S02]  /*1a20*/  WARPGROUP.DEPBAR.LE gsb0, 0x0 ;  /* 0x00008000000079c5 */ /* 0x000fe40000010000 */
[----:B------:R-:W-:Y:S05]  /*1a30*/  @!P1 BRA `(.L_x_25) ;  /* 0x0000000000d49947 */ /* 0x000fea0003800000 */
[----:B------:R-:W-:Y:S01]  /*1a40*/  UIADD3 UR4, UR38, 0x1, URZ ;  /* 0x0000000126047890 */ /* 0x000fe2000fffe03f */
[----:B------:R-:W-:Y:S02]  /*1a50*/  IMAD.U32 R0, RZ, RZ, UR43 ;  /* 0x0000002bff007e24 */ /* 0x000fe4000f8e00ff */
[----:B------:R-:W-:Y:S01]  /*1a60*/  IMAD.U32 R3, RZ, RZ, UR38 ;  /* 0x00000026ff037e24 */ /* 0x000fe2000f8e00ff */
[----:B------:R-:W-:-:S04]  /*1a70*/  UISETP.NE.AND UP0, UPT, UR4, 0x3, UPT ;  /* 0x000000030400788c */ /* 0x000fc8000bf05270 */
[----:B------:R-:W-:Y:S02]  /*1a80*/  USEL UR5, URZ, 0x1, UP0 ;  /* 0x000000013f057887 */ /* 0x000fe40008000000 */
[----:B------:R-:W-:Y:S02]  /*1a90*/  USEL UR8, UR4, URZ, UP0 ;  /* 0x0000003f04087287 */ /* 0x000fe40008000000 */
[----:B------:R-:W-:-:S06]  /*1aa0*/  ULOP3.LUT UR5, UR39, UR5, URZ, 0x3c, !UPT ;  /* 0x0000000527057292 */ /* 0x000fcc000f8e3c3f */
[----:B------:R-:W-:-:S07]  /*1ab0*/  IMAD.U32 R6, RZ, RZ, UR5 ;  /* 0x00000005ff067e24 */ /* 0x000fce000f8e00ff */
.L_x_32:
[----:B------:R-:W-:Y:S05]  /*1ac0*/  @!P0 BRA `(.L_x_26) ;  /* 0x0000000000048947 */ /* 0x000fea0003800000 */
[----:B------:R-:W-:Y:S01]  /*1ad0*/  BPT.TRAP 0x1 ;  /* 0x000000040000795c */ /* 0x000fe20000300000 */
.L_x_26:
[----:B------:R-:W-:Y:S01]  /*1ae0*/  ULEA UR4, UR8, UR41, 0x3 ;  /* 0x0000002908047291 */ /* 0x000fe2000f8e183f */
[----:B------:R-:W-:-:S08]  /*1af0*/  SHF.L.U32 R4, R6, 0x1f, RZ ;  /* 0x0000001f06047819 */ /* 0x000fd000000006ff */
[----:B------:R1:W2:Y:S01]  /*1b00*/  SYNCS.PHASECHK.TRANS64.TRYWAIT P1, [UR4], R4 ;  /* 0x00000004ff0075a7 */ /* 0x0002a20008020144 */
[----:B------:R-:W-:Y:S05]  /*1b10*/  @!P0 BRA `(.L_x_27) ;  /* 0x0000000000048947 */ /* 0x000fea0003800000 */
[----:B------:R-:W-:Y:S01]  /*1b20*/  BPT.TRAP 0x1 ;  /* 0x000000040000795c */ /* 0x000fe20000300000 */
.L_x_27:
[----:B--2---:R-:W-:Y:S05]  /*1b30*/  @P1 BRA `(.L_x_28) ;  /* 0x0000000000081947 */ /* 0x004fea0003800000 */
[----:B------:R-:W2:Y:S02]  /*1b40*/  SYNCS.PHASECHK.TRANS64.TRYWAIT P1, [UR4], R4 ;  /* 0x00000004ff0075a7 */ /* 0x000ea40008020144 */
[----:B--2---:R-:W-:Y:S05]  /*1b50*/  @!P1 BRA `(.L_x_29) ;  /* 0x0000004000109947 */ /* 0x004fea0003800000 */
.L_x_28:
[----:B------:R-:W-:Y:S01]  /*1b60*/  ULEA UR4, UR8, UR45, 0x8 ;  /* 0x0000002d08047291 */ /* 0x000fe2000f8e403f */
[----:B------:R-:W-:Y:S01]  /*1b70*/  WARPGROUP.ARRIVE ;  /* 0x00000000000079c5 */ /* 0x000fe20000000000 */
[----:B------:R-:W-:Y:S01]  /*1b80*/  ULEA UR6, UR8, UR44, 0x8 ;  /* 0x0000002c08067291 */ /* 0x000fe2000f8e403f */
[----:B------:R-:W-:Y:S01]  /*1b90*/  UMOV UR5, 0x80000020 ;  /* 0x8000002000057882 */ /* 0x000fe20000000000 */
[----:B------:R-:W-:-:S07]  /*1ba0*/  UMOV UR7, 0x80000020 ;  /* 0x8000002000077882 */ /* 0x000fce0000000000 */
[----:B------:R-:W-:Y:S01]  /*1bb0*/  HGMMA.64x64x16.F32 R24, gdesc[UR4], R24, gsb0 ;  /* 0x00e00000041879f0 */ /* 0x000fe20008000818 */
        /* <DEDUP_REMOVED lines=9> */
[----:B------:R-:W-:Y:S01]  /*1c50*/  BPT.TRAP 0x1 ;  /* 0x000000040000795c */ /* 0x000fe20000300000 */
.L_x_30:
[----:B------:R-:W-:-:S13]  /*1c60*/  ISETP.NE.AND P1, PT, R57, RZ, PT ;  /* 0x000000ff3900720c */ /* 0x000fda0003f25270 */
[----:B-12---:R-:W-:-:S05]  /*1c70*/  @P1 LEA R4, R3, UR41, 0x3 ;  /* 0x0000002903041c11 */ /* 0x006fca000f8e18ff */
[----:B------:R-:W-:-:S05]  /*1c80*/  @P1 VIADD R5, R4, 0x18 ;  /* 0x0000001804051836 */ /* 0x000fca0000000000 */
[----:B------:R-:W-:-:S04]  /*1c90*/  @P1 PRMT R5, R56, 0x654, R5 ;  /* 0x0000065438051816 */ /* 0x000fc80000000005 */
[----:B------:R1:W-:Y:S01]  /*1ca0*/  @P1 SYNCS.ARRIVE.TRANS64.RED.A1T0 RZ, [R5+URZ], RZ ;  /* 0x000000ff05ff19a7 */ /* 0x0003e2000810043f */
[----:B------:R-:W-:-:S13]  /*1cb0*/  ISETP.GT.U32.AND P1, PT, R16, 0x1, PT ;  /* 0x000000011000780c */ /* 0x000fda0003f24070 */
[----:B-1----:R-:W-:Y:S05]  /*1cc0*/  @P1 BRA `(.L_x_31) ;  /* 0x0000000000041947 */ /* 0x002fea0003800000 */
[----:B------:R-:W-:Y:S01]  /*1cd0*/  BPT.TRAP 0x1 ;  /* 0x000000040000795c */ /* 0x000fe20000300000 */
.L_x_31:
[----:B------:R-:W-:Y:S01]  /*1ce0*/  UIADD3 UR8, UR8, 0x1, URZ ;  /* 0x0000000108087890 */ /* 0x000fe2000fffe03f */
[C---:B------:R-:W-:Y:S01]  /*1cf0*/  ISETP.GT.AND P2, PT, R0.reuse, 0x1, PT ;  /* 0x000000010000780c */ /* 0x040fe20003f44270 */
[----:B------:R-:W-:Y:S02]  /*1d00*/  VIADD R3, R3, 0x1 ;  /* 0x0000000103037836 */ /* 0x000fe40000000000 */
[----:B------:R-:W-:Y:S01]  /*1d10*/  UISETP.NE.AND UP0, UPT, UR8, 0x3, UPT ;  /* 0x000000030800788c */ /* 0x000fe2000bf05270 */
[----:B------:R-:W-:Y:S02]  /*1d20*/  VIADD R0, R0, 0xffffffff ;  /* 0xffffffff00007836 */ /* 0x000fe40000000000 */
[C---:B------:R-:W-:Y:S01]  /*1d30*/  ISETP.NE.AND P1, PT, R3.reuse, 0x3, PT ;  /* 0x000000030300780c */ /* 0x040fe20003f25270 */
[----:B------:R-:W-:Y:S02]  /*1d40*/  USEL UR4, URZ, 0x1, UP0 ;  /* 0x000000013f047887 */ /* 0x000fe40008000000 */
[----:B------:R-:W-:Y:S01]  /*1d50*/  USEL UR8, UR8, URZ, UP0 ;  /* 0x0000003f08087287 */ /* 0x000fe20008000000 */
[----:B------:R-:W-:-:S03]  /*1d60*/  SEL R3, R3, RZ, P1 ;  /* 0x000000ff03037207 */ /* 0x000fc60000800000 */
[----:B------:R-:W-:Y:S01]  /*1d70*/  LOP3.LUT R6, R6, UR4, RZ, 0x3c, !PT ;  /* 0x0000000406067c12 */ /* 0x000fe2000f8e3cff */
[----:B------:R-:W-:Y:S07]  /*1d80*/  @P2 BRA `(.L_x_32) ;  /* 0xfffffffc004c2947 */ /* 0x000fee000383ffff */
.L_x_25:
[----:B------:R-:W1:Y:S01]  /*1d90*/  LDC R0, c[0x0][0x28c] ;  /* 0x0000a300ff007b82 */ /* 0x000e620000000800 */
[----:B------:R2:W-:Y:S01]  /*1da0*/  SYNCS.ARRIVE.TRANS64.A1T0 RZ, [R64+UR47], RZ ;  /* 0x000000ff40ff79a7 */ /* 0x0005e2000810002f */
[----:B-1----:R-:W-:-:S13]  /*1db0*/  ISETP.GE.AND P1, PT, R0, 0x1, PT ;  /* 0x000000010000780c */ /* 0x002fda0003f26270 */
[----:B--2---:R-:W-:Y:S05]  /*1dc0*/  @!P1 BRA `(.L_x_33) ;  /* 0x0000000000449947 */ /* 0x004fea0003800000 */
[----:B------:R-:W-:Y:S05]  /*1dd0*/  @!P0 BRA `(.L_x_34) ;  /* 0x0000000000048947 */ /* 0x000fea0003800000 */
[----:B------:R-:W-:Y:S01]  /*1de0*/  BPT.TRAP 0x1 ;  /* 0x000000040000795c */ /* 0x000fe20000300000 */
.L_x_34:
[----:B------:R-:W-:-:S13]  /*1df0*/  ISETP.NE.AND P0, PT, R57, RZ, PT ;  /* 0x000000ff3900720c */ /* 0x000fda0003f05270 */
[----:B------:R-:W-:-:S05]  /*1e00*/  VOTEU.ANY UP0, P0 ;  /* 0x00000000003f7886 */ /* 0x000fca0000000100 */
[----:B------:R-:W-:-:S06]  /*1e10*/  @UP0 UIADD3 UR4, UR43, UR38, URZ ;  /* 0x000000262b040290 */ /* 0x000fcc000fffe03f */
[----:B------:R-:W-:Y:S02]  /*1e20*/  IMAD.U32 R4, RZ, RZ, UR4 ;  /* 0x00000004ff047e24 */ /* 0x000fe4000f8e00ff */
[----:B------:R-:W-:Y:S02]  /*1e30*/  IMAD.U32 R3, RZ, RZ, UR4 ;  /* 0x00000004ff037e24 */ /* 0x000fe4000f8e00ff */
[----:B------:R-:W-:-:S05]  /*1e40*/  @P0 IMAD.WIDE.U32 R4, R4, -0x55555555, RZ ;  /* 0xaaaaaaab04040825 */ /* 0x000fca00078e00ff */
[----:B------:R-:W-:-:S05]  /*1e50*/  @P0 SHF.R.U32.HI R0, RZ, 0x1, R5 ;  /* 0x00000001ff000819 */ /* 0x000fca0000011605 */
[----:B------:R-:W-:-:S05]  /*1e60*/  @P0 IMAD R0, R0, -0x3, R3 ;  /* 0xfffffffd00000824 */ /* 0x000fca00078e0203 */
[----:B------:R-:W-:-:S05]  /*1e70*/  @P0 LEA R0, R0, UR41, 0x3 ;  /* 0x0000002900000c11 */ /* 0x000fca000f8e18ff */
[----:B------:R-:W-:-:S05]  /*1e80*/  @P0 VIADD R3, R0, 0x18 ;  /* 0x0000001800030836 */ /* 0x000fca0000000000 */
[----:B------:R-:W-:-:S04]  /*1e90*/  @P0 PRMT R3, R56, 0x654, R3 ;  /* 0x0000065438030816 */ /* 0x000fc80000000003 */
[----:B------:R1:W-:Y:S01]  /*1ea0*/  @P0 SYNCS.ARRIVE.TRANS64.RED.A1T0 RZ, [R3+URZ], RZ ;  /* 0x000000ff03ff09a7 */ /* 0x0003e2000810043f */
[----:B------:R-:W-:-:S13]  /*1eb0*/  ISETP.GT.U32.AND P0, PT, R16, 0x1, PT ;  /* 0x000000011000780c */ /* 0x000fda0003f04070 */
[----:B-1----:R-:W-:Y:S05]  /*1ec0*/  @P0 BRA `(.L_x_33) ;  /* 0x0000000000040947 */ /* 0x002fea0003800000 */
[----:B------:R-:W-:Y:S01]  /*1ed0*/  BPT.TRAP 0x1 ;  /* 0x000000040000795c */ /* 0x000fe20000300000 */
.L_x_33:
[----:B------:R-:W-:Y:S01]  /*1ee0*/  SHF.L.U32 R0, R73, 0x1f, RZ ;  /* 0x0000001f49007819 */ /* 0x000fe200000006ff */
[----:B------:R-:W-:Y:S01]  /*1ef0*/  UIADD3 UR38, UR46, UR38, URZ ;  /* 0x000000262e267290 */ /* 0x000fe2000fffe03f */
[----:B------:R-:W1:Y:S01]  /*1f00*/  LDC R7, c[0x0][0x288] ;  /* 0x0000a200ff077b82 */ /* 0x000e620000000800 */
[----:B------:R-:W-:Y:S01]  /*1f10*/  UISETP.GE.U32.AND UP1, UPT, UR46, 0x3, UPT ;  /* 0x000000032e00788c */ /* 0x000fe2000bf26070 */
[----:B------:R-:W-:Y:S01]  /*1f20*/  IMAD.SHL.U32 R8, R62, 0x2, RZ ;  /* 0x000000023e087824 */ /* 0x000fe200078e00ff */
[----:B------:R-:W-:Y:S02]  /*1f30*/  UISETP.GT.U32.AND UP0, UPT, UR38, 0x2, UPT ;  /* 0x000000022600788c */ /* 0x000fe4000bf04070 */
[----:B------:R-:W-:Y:S02]  /*1f40*/  UIMAD.WIDE.U32 UR4, UR38, -0x55555555, URZ ;  /* 0xaaaaaaab260478a5 */ /* 0x000fe4000f8e003f */
[----:B------:R-:W-:Y:S01]  /*1f50*/  UISETP.LT.U32.AND UP0, UPT, UR46, 0x3, UP0 ;  /* 0x000000032e00788c */ /* 0x000fe20008701070 */
[----:B------:R-:W2:Y:S01]  /*1f60*/  SYNCS.PHASECHK.TRANS64.TRYWAIT P0, [R63+UR42+0x10], R0 ;  /* 0x000010003f0075a7 */ /* 0x000ea2000800016a */
[----:B------:R-:W-:Y:S01]  /*1f70*/  USHF.R.U32.HI UR4, URZ, 0x1, UR5 ;  /* 0x000000013f047899 */ /* 0x000fe20008011605 */
[----:B------:R-:W-:Y:S01]  /*1f80*/  SHF.R.S32.HI R9, RZ, 0x1f, R8 ;  /* 0x0000001fff097819 */ /* 0x000fe20000011408 */
[----:B------:R-:W-:-:S02]  /*1f90*/  USEL UR6, URZ, 0x1, !UP0 ;  /* 0x000000013f067887 */ /* 0x000fc4000c000000 */
[----:B------:R-:W-:Y:S02]  /*1fa0*/  UIMAD UR38, UR4, -0x3, UR38 ;  /* 0xfffffffd042678a4 */ /* 0x000fe4000f8e0226 */
[----:B------:R-:W-:-:S04]  /*1fb0*/  ULOP3.LUT UR39, UR39, UR6, URZ, 0x3c, !UPT ;  /* 0x0000000627277292 */ /* 0x000fc8000f8e3c3f */
[----:B------:R-:W-:Y:S01]  /*1fc0*/  @UP1 ULOP3.LUT UR39, UR39, 0x1, UR4, 0x78, !UPT ;  /* 0x0000000127271892 */ /* 0x000fe2000f8e7804 */
[----:B-12---:R-:W-:Y:S11]  /*1fd0*/  @!P0 BRA `(.L_x_35) ;  /* 0x0000003c00088947 */ /* 0x006ff60003800000 */
.L_x_124:
[----:B-1----:R-:W-:Y:S01]  /*1fe0*/  IMAD.SHL.U32 R0, R19, 0x40, RZ ;  /* 0x0000004013007824 */ /* 0x002fe200078e00ff */
[----:B------:R-:W-:Y:S01]  /*1ff0*/  ULDC UR6, c[0x0][0x284] ;  /* 0x0000a10000067ab9 */ /* 0x000fe20000000800 */
[----:B------:R-:W-:Y:S01]  /*2000*/  IMAD.SHL.U32 R14, R22, 0x40, RZ ;  /* 0x00000040160e7824 */ /* 0x000fe200078e00ff */
[----:B------:R-:W-:Y:S01]  /*2010*/  SHF.R.S32.HI R11, RZ, 0x1f, R2 ;  /* 0x0000001fff0b7819 */ /* 0x000fe20000011402 */
[----:B------:R-:W-:Y:S01]  /*2020*/  ULDC.64 UR4, c[0x0][0x5d0] ;  /* 0x0001740000047ab9 */ /* 0x000fe20000000a00 */
[----:B------:R-:W-:Y:S01]  /*2030*/  ISETP.GE.AND P0, PT, R0, UR6, PT ;  /* 0x0000000600007c0c */ /* 0x000fe2000bf06270 */
[----:B------:R-:W-:Y:S01]  /*2040*/  IMAD.WIDE.U32 R4, R2, UR4, R8 ;  /* 0x0000000402047c25 */ /* 0x000fe2000f8e0008 */
[----:B------:R-:W-:Y:S02]  /*2050*/  SHF.R.S32.HI R15, RZ, 0x1f, R14 ;  /* 0x0000001fff0f7819 */ /* 0x000fe4000001140e */
[C---:B------:R-:W-:Y:S01]  /*2060*/  ISETP.GE.OR P0, PT, R14.reuse, R7, P0 ;  /* 0x000000070e00720c */ /* 0x040fe20000706670 */
[----:B------:R-:W-:Y:S01]  /*2070*/  IMAD R3, R11, UR4, RZ ;  /* 0x000000040b037c24 */ /* 0x000fe2000f8e02ff */
[----:B------:R-:W-:-:S03]  /*2080*/  IADD3 R4, P1, R14, R4, RZ ;  /* 0x000000040e047210 */ /* 0x000fc60007f3e0ff */
[----:B------:R-:W-:-:S05]  /*2090*/  IMAD R3, R2, UR5, R3 ;  /* 0x0000000502037c24 */ /* 0x000fca000f8e0203 */
[----:B------:R-:W-:-:S03]  /*20a0*/  IADD3.X R5, R15, R5, R3, P1, !PT ;  /* 0x000000050f057210 */ /* 0x000fc60000ffe403 */
[----:B------:R-:W-:Y:S05]  /*20b0*/  @P0 BRA `(.L_x_36) ;  /* 0x0000002000b00947 */ /* 0x000fea0003800000 */
[----:B------:R-:W1:Y:S01]  /*20c0*/  LDC.64 R76, c[0x0][0x5c8] ;  /* 0x00017200ff4c7b82 */ /* 0x000e620000000a00 */
[----:B-----5:R-:W-:Y:S01]  /*20d0*/  FSETP.NEU.AND P0, PT, R59, RZ, PT ;  /* 0x000000ff3b00720b */ /* 0x020fe20003f0d000 */
[----:B------:R-:W-:Y:S01]  /*20e0*/  IMAD R3, R62, -0x2, R7 ;  /* 0xfffffffe3e037824 */ /* 0x000fe200078e0207 */
[----:B------:R-:W-:Y:S01]  /*20f0*/  BSSY B0, `(.L_x_36) ;  /* 0x0000228000007945 */ /* 0x000fe20003800000 */
[----:B------:R-:W-:-:S04]  /*2100*/  IMAD.WIDE R68, R19, 0x40, R60 ;  /* 0x0000004013447825 */ /* 0x000fc800078e023c */
[----:B------:R-:W-:Y:S02]  /*2110*/  IMAD.IADD R3, R3, 0x1, -R14 ;  /* 0x0000000103037824 */ /* 0x000fe400078e0a0e */
[----:B------:R-:W-:-:S03]  /*2120*/  IMAD.IADD R0, R67, 0x1, -R0 ;  /* 0x0000000143007824 */ /* 0x000fc600078e0a00 */
[----:B------:R-:W-:-:S04]  /*2130*/  ISETP.GT.AND P2, PT, R3, RZ, PT ;  /* 0x000000ff0300720c */ /* 0x000fc80003f44270 */
[----:B------:R-:W-:Y:S01]  /*2140*/  ISETP.GT.AND P1, PT, R0, RZ, P2 ;  /* 0x000000ff0000720c */ /* 0x000fe20001724270 */
[-C--:B-1----:R-:W-:Y:S02]  /*2150*/  IMAD R6, R69, R76.reuse, RZ ;  /* 0x0000004c45067224 */ /* 0x082fe400078e02ff */
[----:B------:R-:W-:-:S04]  /*2160*/  IMAD.WIDE.U32 R70, R68, R76, R4 ;  /* 0x0000004c44467225 */ /* 0x000fc800078e0004 */
[----:B------:R-:W-:-:S04]  /*2170*/  IMAD R5, R68, R77, R6 ;  /* 0x0000004d44057224 */ /* 0x000fc800078e0206 */
[----:B------:R-:W-:Y:S01]  /*2180*/  IMAD.IADD R7, R71, 0x1, R5 ;  /* 0x0000000147077824 */ /* 0x000fe200078e0205 */
[----:B------:R-:W-:Y:S06]  /*2190*/  @!P0 BRA `(.L_x_37) ;  /* 0x0000001400e48947 */ /* 0x000fec0003800000 */
[----:B------:R-:W1:Y:S01]  /*21a0*/  LDC.64 R74, c[0x0][0x5b8] ;  /* 0x00016e00ff4a7b82 */ /* 0x000e620000000a00 */
[----:B------:R-:W-:-:S07]  /*21b0*/  ULDC.64 UR4, c[0x0][0x5c0] ;  /* 0x0001700000047ab9 */ /* 0x000fce0000000a00 */
[----:B------:R-:W2:Y:S08]  /*21c0*/  LDC.64 R78, c[0x0][0x5b0] ;  /* 0x00016c00ff4e7b82 */ /* 0x000eb00000000a00 */
[----:B------:R-:W0:Y:S01]  /*21d0*/  LDC.64 R80, c[0x0][0x5a8] ;  /* 0x00016a00ff507b82 */ /* 0x000e220000000a00 */
[-C--:B-1----:R-:W-:Y:S02]  /*21e0*/  IMAD R6, R11, R74.reuse, RZ ;  /* 0x0000004a0b067224 */ /* 0x082fe400078e02ff */
[----:B------:R-:W-:-:S04]  /*21f0*/  IMAD.WIDE.U32 R4, R2, R74, R8 ;  /* 0x0000004a02047225 */ /* 0x000fc800078e0008 */
[----:B------:R-:W-:Y:S01]  /*2200*/  IMAD R71, R2, R75, R6 ;  /* 0x0000004b02477224 */ /* 0x000fe200078e0206 */
[----:B------:R-:W-:Y:S01]  /*2210*/  IADD3 R10, P0, R14, R4, RZ ;  /* 0x000000040e0a7210 */ /* 0x000fe20007f1e0ff */
[----:B--2---:R-:W-:-:S03]  /*2220*/  IMAD R4, R69, R78, RZ ;  /* 0x0000004e45047224 */ /* 0x004fc600078e02ff */
[----:B------:R-:W-:Y:S01]  /*2230*/  IADD3.X R11, R15, R5, R71, P0, !PT ;  /* 0x000000050f0b7210 */ /* 0x000fe200007fe447 */
[C---:B------:R-:W-:Y:S02]  /*2240*/  IMAD R75, R68.reuse, R79, R4 ;  /* 0x0000004f444b7224 */ /* 0x040fe400078e0204 */
[----:B------:R-:W-:-:S04]  /*2250*/  IMAD.WIDE.U32 R4, R68, R78, R10 ;  /* 0x0000004e44047225 */ /* 0x000fc800078e000a */
[----:B------:R-:W-:Y:S01]  /*2260*/  IMAD.IADD R5, R5, 0x1, R75 ;  /* 0x0000000105057824 */ /* 0x000fe200078e024b */
[----:B0-----:R-:W-:-:S04]  /*2270*/  LEA R12, P0, R4, R80, 0x1 ;  /* 0x00000050040c7211 */ /* 0x001fc800078008ff */
[----:B------:R-:W-:-:S05]  /*2280*/  LEA.HI.X R13, R4, R81, R5, 0x1, P0 ;  /* 0x00000051040d7211 */ /* 0x000fca00000f0c05 */
[----:B------:R-:W2:Y:S01]  /*2290*/  @P1 LDG.E.LTC128B.U16 R19, desc[UR36][R12.64] ;  /* 0x000000240c131981 */ /* 0x000ea2000c1e1520 */
[----:B------:R-:W-:Y:S01]  /*22a0*/  IMAD.WIDE.U32 R4, R68, R78, R14 ;  /* 0x0000004e44047225 */ /* 0x000fe200078e000e */
[----:B------:R-:W-:Y:S02]  /*22b0*/  BSSY B1, `(.L_x_38) ;  /* 0x0000015000017945 */ /* 0x000fe40003800000 */
[----:B------:R-:W-:-:S04]  /*22c0*/  IADD3 R20, P0, R8, R4, RZ ;  /* 0x0000000408147210 */ /* 0x000fc80007f1e0ff */
[----:B------:R-:W-:Y:S02]  /*22d0*/  IADD3.X R21, R9, R75, R5, P0, !PT ;  /* 0x0000004b09157210 */ /* 0x000fe400007fe405 */
[----:B------:R-:W-:Y:S01]  /*22e0*/  LEA R6, P0, R70, UR4, 0x1 ;  /* 0x0000000446067c11 */ /* 0x000fe2000f8008ff */
[----:B------:R-:W-:-:S03]  /*22f0*/  IMAD.WIDE.U32 R20, R2, R74, R20 ;  /* 0x0000004a02147225 */ /* 0x000fc600078e0014 */
[----:B------:R-:W-:Y:S02]  /*2300*/  LEA.HI.X R7, R70, UR5, R7, 0x1, P0 ;  /* 0x0000000546077c11 */ /* 0x000fe400080f0c07 */
[----:B------:R-:W-:-:S04]  /*2310*/  ISETP.GT.AND P0, PT, R3, 0x1, PT ;  /* 0x000000010300780c */ /* 0x000fc80003f04270 */
[----:B------:R-:W-:Y:S01]  /*2320*/  ISETP.GT.AND P3, PT, R0, RZ, P0 ;  /* 0x000000ff0000720c */ /* 0x000fe20000764270 */
[----:B--2---:R-:W-:-:S05]  /*2330*/  HADD2.F32 R4, -RZ, R19.H0_H0 ;  /* 0x20000013ff047230 */ /* 0x004fca0000004100 */
[----:B------:R-:W-:Y:S01]  /*2340*/  FMUL R5, R4, R59 ;  /* 0x0000003b04057220 */ /* 0x000fe20000400000 */
[----:B------:R-:W-:-:S03]  /*2350*/  LEA R4, P4, R20, R80, 0x1 ;  /* 0x0000005014047211 */ /* 0x000fc600078808ff */
[----:B------:R-:W-:-:S05]  /*2360*/  FFMA R5, R24, R58, R5 ;  /* 0x0000003a18057223 */ /* 0x000fca0000000005 */
[----:B------:R-:W-:Y:S01]  /*2370*/  F2FP.F16.F32.PACK_AB R12, RZ, R5 ;  /* 0x00000005ff0c723e */ /* 0x000fe200000000ff */
[----:B------:R-:W-:-:S03]  /*2380*/  IMAD.IADD R5, R71, 0x1, R21 ;  /* 0x0000000147057824 */ /* 0x000fc600078e0215 */
[----:B------:R-:W-:Y:S01]  /*2390*/  PRMT R13, R12, 0x7610, R13 ;  /* 0x000076100c0d7816 */ /* 0x000fe2000000000d */
[----:B------:R-:W-:Y:S01]  /*23a0*/  IMAD.SHL.U32 R12, R78, 0x8, RZ ;  /* 0x000000084e0c7824 */ /* 0x000fe200078e00ff */
[----:B------:R-:W-:-:S03]  /*23b0*/  LEA.HI.X R5, R20, R81, R5, 0x1, P4 ;  /* 0x0000005114057211 */ /* 0x000fc600020f0c05 */
[----:B------:R0:W-:Y:S02]  /*23c0*/  @P1 STG.E.U16 desc[UR36][R6.64], R13 ;  /* 0x0000000d06001986 */ /* 0x0001e4000c101524 */
[----:B0-----:R-:W-:Y:S01]  /*23d0*/  SHF.L.U64.HI R13, R78, 0x3, R79 ;  /* 0x000000034e0d7819 */ /* 0x001fe2000001024f */
[----:B------:R-:W-:Y:S06]  /*23e0*/  @!P3 BRA `(.L_x_39) ;  /* 0x000000000004b947 */ /* 0x000fec0003800000 */
[----:B------:R0:W5:Y:S02]  /*23f0*/  LDG.E.LTC128B.U16 R19, desc[UR36][R4.64+0x2] ;  /* 0x0000022404137981 */ /* 0x000164000c1e1520 */
.L_x_39:
[----:B------:R-:W-:Y:S05]  /*2400*/  BSYNC B1 ;  /* 0x0000000000017941 */ /* 0x000fea0003800000 */
.L_x_38:
[----:B-----5:R-:W-:Y:S01]  /*2410*/  HADD2.F32 R20, -RZ, R19.H0_H0 ;  /* 0x20000013ff147230 */ /* 0x020fe20000004100 */
[----:B------:R-:W-:Y:S01]  /*2420*/  ISETP.GT.AND P2, PT, R0, 0x8, P2 ;  /* 0x000000080000780c */ /* 0x000fe20001744270 */
[----:B------:R-:W-:-:S04]  /*2430*/  IMAD.WIDE.U32 R68, R68, R78, R12 ;  /* 0x0000004e44447225 */ /* 0x000fc800078e000c */
[----:B------:R-:W-:Y:S01]  /*2440*/  FMUL R20, R20, R59 ;  /* 0x0000003b14147220 */ /* 0x000fe20000400000 */
[----:B------:R-:W-:Y:S01]  /*2450*/  IMAD.IADD R75, R75, 0x1, R69 ;  /* 0x000000014b4b7824 */ /* 0x000fe200078e0245 */
[----:B------:R-:W-:Y:S02]  /*2460*/  IADD3 R10, P1, R10, R68, RZ ;  /* 0x000000440a0a7210 */ /* 0x000fe40007f3e0ff */
[----:B------:R-:W-:-:S03]  /*2470*/  FFMA R20, R25, R58, R20 ;  /* 0x0000003a19147223 */ /* 0x000fc60000000014 */
[----:B------:R-:W-:Y:S01]  /*2480*/  IMAD.X R11, R75, 0x1, R11, P1 ;  /* 0x000000014b0b7824 */ /* 0x000fe200008e060b */
[C---:B------:R-:W-:Y:S02]  /*2490*/  LEA R12, P1, R10.reuse, R80, 0x1 ;  /* 0x000000500a0c7211 */ /* 0x040fe400078208ff */
[----:B------:R-:W-:Y:S02]  /*24a0*/  F2FP.F16.F32.PACK_AB R20, RZ, R20 ;  /* 0x00000014ff14723e */ /* 0x000fe400000000ff */
[----:B------:R-:W-:-:S03]  /*24b0*/  LEA.HI.X R13, R10, R81, R11, 0x1, P1 ;  /* 0x000000510a0d7211 */ /* 0x000fc600008f0c0b */
[----:B------:R1:W-:Y:S04]  /*24c0*/  @P3 STG.E.U16 desc[UR36][R6.64+0x2], R20 ;  /* 0x0000021406003986 */ /* 0x0003e8000c101524 */
[----:B------:R-:W2:Y:S01]  /*24d0*/  @P2 LDG.E.LTC128B.U16 R19, desc[UR36][R12.64] ;  /* 0x000000240c132981 */ /* 0x000ea2000c1e1520 */
[----:B------:R-:W-:Y:S01]  /*24e0*/  IADD3 R14, P1, P3, R8, R68, R14 ;  /* 0x00000044080e7210 */ /* 0x000fe20007b3e00e */
[----:B------:R-:W-:Y:S01]  /*24f0*/  BSSY B1, `(.L_x_40) ;  /* 0x0000011000017945 */ /* 0x000fe20003800000 */
[C---:B------:R-:W-:Y:S02]  /*2500*/  SHF.L.U64.HI R11, R76.reuse, 0x4, R77 ;  /* 0x000000044c0b7819 */ /* 0x040fe4000001024d */
[----:B------:R-:W-:Y:S02]  /*2510*/  IADD3.X R15, R9, R75, R15, P1, P3 ;  /* 0x0000004b090f7210 */ /* 0x000fe40000fe640f */
[----:B------:R-:W-:-:S02]  /*2520*/  LEA R10, P1, R76, R6, 0x4 ;  /* 0x000000064c0a7211 */ /* 0x000fc400078220ff */
[----:B------:R-:W-:Y:S01]  /*2530*/  ISETP.GT.AND P0, PT, R0, 0x8, P0 ;  /* 0x000000080000780c */ /* 0x000fe20000704270 */
[----:B------:R-:W-:-:S04]  /*2540*/  IMAD.WIDE.U32 R14, R2, R74, R14 ;  /* 0x0000004a020e7225 */ /* 0x000fc800078e000e */
[----:B------:R-:W-:Y:S02]  /*2550*/  IMAD.X R11, R11, 0x1, R7, P1 ;  /* 0x000000010b0b7824 */ /* 0x000fe400008e0607 */
[----:B------:R-:W-:Y:S02]  /*2560*/  IMAD.IADD R2, R71, 0x1, R15 ;  /* 0x0000000147027824 */ /* 0x000fe400078e020f */
[----:B--2---:R-:W-:-:S05]  /*2570*/  HADD2.F32 R8, -RZ, R19.H0_H0 ;  /* 0x20000013ff087230 */ /* 0x004fca0000004100 */
[----:B------:R-:W-:Y:S01]  /*2580*/  FMUL R9, R8, R59 ;  /* 0x0000003b08097220 */ /* 0x000fe20000400000 */
[----:B------:R-:W-:-:S03]  /*2590*/  LEA R8, P3, R14, R80, 0x1 ;  /* 0x000000500e087211 */ /* 0x000fc600078608ff */
[----:B------:R-:W-:-:S05]  /*25a0*/  FFMA R9, R26, R58, R9 ;  /* 0x0000003a1a097223 */ /* 0x000fca0000000009 */
[----:B------:R-:W-:Y:S02]  /*25b0*/  F2FP.F16.F32.PACK_AB R12, RZ, R9 ;  /* 0x00000009ff0c723e */ /* 0x000fe400000000ff */
[----:B------:R-:W-:-:S03]  /*25c0*/  LEA.HI.X R9, R14, R81, R2, 0x1, P3 ;  /* 0x000000510e097211 */ /* 0x000fc600018f0c02 */
[----:B------:R1:W-:Y:S01]  /*25d0*/  @P2 STG.E.U16 desc[UR36][R10.64], R12 ;  /* 0x0000000c0a002986 */ /* 0x0003e2000c101524 */
[----:B------:R-:W-:Y:S05]  /*25e0*/  @!P0 BRA `(.L_x_41) ;  /* 0x0000000000048947 */ /* 0x000fea0003800000 */
[----:B------:R2:W5:Y:S02]  /*25f0*/  LDG.E.LTC128B.U16 R19, desc[UR36][R8.64+0x2] ;  /* 0x0000022408137981 */ /* 0x000564000c1e1520 */
.L_x_41:
[----:B------:R-:W-:Y:S05]  /*2600*/  BSYNC B1 ;  /* 0x0000000000017941 */ /* 0x000fea0003800000 */
.L_x_40:
[----:B-----5:R-:W-:Y:S01]  /*2610*/  HADD2.F32 R2, -RZ, R19.H0_H0 ;  /* 0x20000013ff027230 */ /* 0x020fe20000004100 */
[----:B------:R-:W-:Y:S01]  /*2620*/  ISETP.GT.AND P1, PT, R3, 0x8, PT ;  /* 0x000000080300780c */ /* 0x000fe20003f24270 */
[----:B------:R-:W-:Y:S03]  /*2630*/  BSSY B1, `(.L_x_42) ;  /* 0x0000008000017945 */ /* 0x000fe60003800000 */
[----:B------:R-:W-:Y:S01]  /*2640*/  FMUL R2, R2, R59 ;  /* 0x0000003b02027220 */ /* 0x000fe20000400000 */
[----:B------:R-:W-:-:S03]  /*2650*/  ISETP.GT.AND P2, PT, R0, RZ, P1 ;  /* 0x000000ff0000720c */ /* 0x000fc60000f44270 */
[----:B------:R-:W-:-:S05]  /*2660*/  FFMA R2, R27, R58, R2 ;  /* 0x0000003a1b027223 */ /* 0x000fca0000000002 */
[----:B------:R-:W-:-:S05]  /*2670*/  F2FP.F16.F32.PACK_AB R2, RZ, R2 ;  /* 0x00000002ff02723e */ /* 0x000fca00000000ff */
[----:B------:R3:W-:Y:S01]  /*2680*/  @P0 STG.E.U16 desc[UR36][R10.64+0x2], R2 ;  /* 0x000002020a000986 */ /* 0x0007e2000c101524 */
[----:B------:R-:W-:Y:S05]  /*2690*/  @!P2 BRA `(.L_x_43) ;  /* 0x000000000004a947 */ /* 0x000fea0003800000 */
[----:B------:R4:W5:Y:S02]  /*26a0*/  LDG.E.LTC128B.U16 R19, desc[UR36][R4.64+0x10] ;  /* 0x0000102404137981 */ /* 0x000964000c1e1520 */
.L_x_43:
[----:B------:R-:W-:Y:S05]  /*26b0*/  BSYNC B1 ;  /* 0x0000000000017941 */ /* 0x000fea0003800000 */
.L_x_42:
[----:B---3-5:R-:W-:Y:S01]  /*26c0*/  HADD2.F32 R2, -RZ, R19.H0_H0 ;  /* 0x20000013ff027230 */ /* 0x028fe20000004100 */
        /* <DEDUP_REMOVED lines=9> */
.L_x_45:
[----:B------:R-:W-:Y:S05]  /*2760*/  BSYNC B1 ;  /* 0x0000000000017941 */ /* 0x000fea0003800000 */
.L_x_44:
[----:B-----5:R-:W-:Y:S01]  /*2770*/  HADD2.F32 R2, -RZ, R19.H0_H0 ;  /* 0x20000013ff027230 */ /* 0x020fe20000004100 */
[----:B------:R-:W-:Y:S01]  /*2780*/  ISETP.GT.AND P1, PT, R0, 0x8, P1 ;  /* 0x000000080000780c */ /* 0x000fe20000f24270 */
[----:B------:R-:W-:Y:S03]  /*2790*/  BSSY B1, `(.L_x_46) ;  /* 0x0000007000017945 */ /* 0x000fe60003800000 */
[----:B------:R-:W-:-:S04]  /*27a0*/  FMUL R2, R2, R59 ;  /* 0x0000003b02027220 */ /* 0x000fc80000400000 */
[----:B------:R-:W-:-:S05]  /*27b0*/  FFMA R2, R29, R58, R2 ;  /* 0x0000003a1d027223 */ /* 0x000fca0000000002 */
[----:B------:R-:W-:-:S05]  /*27c0*/  F2FP.F16.F32.PACK_AB R2, RZ, R2 ;  /* 0x00000002ff02723e */ /* 0x000fca00000000ff */
[----:B------:R0:W-:Y:S01]  /*27d0*/  @P3 STG.E.U16 desc[UR36][R6.64+0x12], R2 ;  /* 0x0000120206003986 */ /* 0x0001e2000c101524 */
[----:B------:R-:W-:Y:S05]  /*27e0*/  @!P1 BRA `(.L_x_47) ;  /* 0x0000000000049947 */ /* 0x000fea0003800000 */
[----:B------:R0:W5:Y:S02]  /*27f0*/  LDG.E.LTC128B.U16 R19, desc[UR36][R8.64+0x10] ;  /* 0x0000102408137981 */ /* 0x000164000c1e1520 */
.L_x_47:
[----:B------:R-:W-:Y:S05]  /*2800*/  BSYNC B1 ;  /* 0x0000000000017941 */ /* 0x000fea0003800000 */
.L_x_46:
[----:B0----5:R-:W-:Y:S01]  /*2810*/  HADD2.F32 R2, -RZ, R19.H0_H0 ;  /* 0x20000013ff027230 */ /* 0x021fe20000004100 */
[----:B------:R-:W-:Y:S01]  /*2820*/  ISETP.GT.AND P0, PT, R0, 0x8, P0 ;  /* 0x000000080000780c */ /* 0x000fe20000704270 */
[----:B------:R-:W-:Y:S03]  /*2830*/  BSSY B1, `(.L_x_48) ;  /* 0x0000007000017945 */ /* 0x000fe60003800000 */
[----:B---3--:R-:W-:-:S04]  /*2840*/  FMUL R13, R2, R59 ;  /* 0x0000003b020d7220 */ /* 0x008fc80000400000 */
[----:B------:R-:W-:-:S05]  /*2850*/  FFMA R13, R30, R58, R13 ;  /* 0x0000003a1e0d7223 */ /* 0x000fca000000000d */
[----:B------:R-:W-:-:S05]  /*2860*/  F2FP.F16.F32.PACK_AB R13, RZ, R13 ;  /* 0x0000000dff0d723e */ /* 0x000fca00000000ff */
[----:B------:R0:W-:Y:S01]  /*2870*/  @P1 STG.E.U16 desc[UR36][R10.64+0x10], R13 ;  /* 0x0000100d0a001986 */ /* 0x0001e2000c101524 */
[----:B------:R-:W-:Y:S05]  /*2880*/  @!P0 BRA `(.L_x_49) ;  /* 0x0000000000048947 */ /* 0x000fea0003800000 */
[----:B------:R3:W5:Y:S02]  /*2890*/  LDG.E.LTC128B.U16 R19, desc[UR36][R8.64+0x12] ;  /* 0x0000122408137981 */ /* 0x000764000c1e1520 */
.L_x_49:
[----:B------:R-:W-:Y:S05]  /*28a0*/  BSYNC B1 ;  /* 0x0000000000017941 */ /* 0x000fea0003800000 */
.L_x_48:
        /* <DEDUP_REMOVED lines=10> */
.L_x_51:
[----:B------:R-:W-:Y:S05]  /*2950*/  BSYNC B1 ;  /* 0x0000000000017941 */ /* 0x000fea0003800000 */
.L_x_50:
[----:B0----5:R-:W-:Y:S01]  /*2960*/  HADD2.F32 R2, -RZ, R19.H0_H0 ;  /* 0x20000013ff027230 */ /* 0x021fe20000004100 */
        /* <DEDUP_REMOVED lines=9> */
.L_x_53:
[----:B------:R-:W-:Y:S05]  /*2a00*/  BSYNC B1 ;  /* 0x0000000000017941 */ /* 0x000fea0003800000 */
.L_x_52:
        /* <DEDUP_REMOVED lines=9> */
.L_x_55:
[----:B------:R-:W-:Y:S05]  /*2aa0*/  BSYNC B1 ;  /* 0x0000000000017941 */ /* 0x000fea0003800000 */
.L_x_54:
[----:B0----5:R-:W-:Y:S01]  /*2ab0*/  HADD2.F32 R2, -RZ, R19.H0_H0 ;  /* 0x20000013ff027230 */ /* 0x021fe20000004100 */
        /* <DEDUP_REMOVED lines=8> */
.L_x_57:
[----:B------:R-:W-:Y:S05]  /*2b40*/  BSYNC B1 ;  /* 0x0000000000017941 */ /* 0x000fea0003800000 */
.L_x_56:
        /* <DEDUP_REMOVED lines=10> */
.L_x_59:
[----:B------:R-:W-:Y:S05]  /*2bf0*/  BSYNC B1 ;  /* 0x0000000000017941 */ /* 0x000fea0003800000 */
.L_x_58:
        /* <DEDUP_REMOVED lines=10> */
.L_x_61:
[----:B------:R-:W-:Y:S05]  /*2ca0*/  BSYNC B1 ;  /* 0x0000000000017941 */ /* 0x000fea0003800000 */
.L_x_60:
        /* <DEDUP_REMOVED lines=9> */
.L_x_63:
[----:B------:R-:W-:Y:S05]  /*2d40*/  BSYNC B1 ;  /* 0x0000000000017941 */ /* 0x000fea0003800000 */
.L_x_62:
        /* <DEDUP_REMOVED lines=9> */
.L_x_65:
[----:B------:R-:W-:Y:S05]  /*2de0*/  BSYNC B1 ;  /* 0x0000000000017941 */ /* 0x000fea0003800000 */
.L_x_64:
        /* <DEDUP_REMOVED lines=10> */
.L_x_67:
[----:B------:R-:W-:Y:S05]  /*2e90*/  BSYNC B1 ;  /* 0x0000000000017941 */ /* 0x000fea0003800000 */
.L_x_66:
        /* <DEDUP_REMOVED lines=10> */
.L_x_69:
[----:B------:R-:W-:Y:S05]  /*2f40*/  BSYNC B1 ;  /* 0x0000000000017941 */ /* 0x000fea0003800000 */
.L_x_68:
        /* <DEDUP_REMOVED lines=9> */
.L_x_71:
[----:B------:R-:W-:Y:S05]  /*2fe0*/  BSYNC B1 ;  /* 0x0000000000017941 */ /* 0x000fea0003800000 */
.L_x_70:
        /* <DEDUP_REMOVED lines=9> */
.L_x_73:
[----:B------:R-:W-:Y:S05]  /*3080*/  BSYNC B1 ;  /* 0x0000000000017941 */ /* 0x000fea0003800000 */
.L_x_72:
        /* <DEDUP_REMOVED lines=10> */
.L_x_75:
[----:B------:R-:W-:Y:S05]  /*3130*/  BSYNC B1 ;  /* 0x0000000000017941 */ /* 0x000fea0003800000 */
.L_x_74:
        /* <DEDUP_REMOVED lines=10> */
.L_x_77:
[----:B------:R-:W-:Y:S05]  /*31e0*/  BSYNC B1 ;  /* 0x0000000000017941 */ /* 0x000fea0003800000 */
.L_x_76:
        /* <DEDUP_REMOVED lines=9> */
.L_x_79:
[----:B------:R-:W-:Y:S05]  /*3280*/  BSYNC B1 ;  /* 0x0000000000017941 */ /* 0x000fea0003800000 */
.L_x_78:
        /* <DEDUP_REMOVED lines=9> */
.L_x_81:
[----:B------:R-:W-:Y:S05]  /*3320*/  BSYNC B1 ;  /* 0x0000000000017941 */ /* 0x000fea0003800000 */
.L_x_80:
        /* <DEDUP_REMOVED lines=10> */
.L_x_83:
[----:B------:R-:W-:Y:S05]  /*33d0*/  BSYNC B1 ;  /* 0x0000000000017941 */ /* 0x000fea0003800000 */
.L_x_82:
        /* <DEDUP_REMOVED lines=10> */
.L_x_85:
[----:B------:R-:W-:Y:S05]  /*3480*/  BSYNC B1 ;  /* 0x0000000000017941 */ /* 0x000fea0003800000 */
.L_x_84:
        /* <DEDUP_REMOVED lines=9> */
.L_x_87:
[----:B------:R-:W-:Y:S05]  /*3520*/  BSYNC B1 ;  /* 0x0000000000017941 */ /* 0x000fea0003800000 */
.L_x_86:
        /* <DEDUP_REMOVED lines=9> */
.L_x_89:
[----:B------:R-:W-:Y:S05]  /*35c0*/  BSYNC B1 ;  /* 0x0000000000017941 */ /* 0x000fea0003800000 */
.L_x_88:
        /* <DEDUP_REMOVED lines=10> */
.L_x_91:
[----:B------:R-:W-:Y:S05]  /*3670*/  BSYNC B1 ;  /* 0x0000000000017941 */ /* 0x000fea0003800000 */
.L_x_90:
[----:B0----5:R-:W-:Y:S01]  /*3680*/  HADD2.F32 R2, -RZ, R19.H0_H0 ;  /* 0x20000013ff027230 */ /* 0x021fe20000004100 */
[----:B------:R-:W-:Y:S01]  /*3690*/  ISETP.GT.AND P0, PT, R3, 0x39, PT ;  /* 0x000000390300780c */ /* 0x000fe20003f04270 */
[----:B------:R-:W-:Y:S01]  /*36a0*/  @P2 IMAD.MOV.U32 R3, RZ, RZ, R7 ;  /* 0x000000ffff032224 */ /* 0x000fe200078e0007 */
[----:B------:R-:W-:Y:S02]  /*36b0*/  BSSY B1, `(.L_x_92) ;  /* 0x0000009000017945 */ /* 0x000fe40003800000 */
[----:B------:R-:W-:Y:S01]  /*36c0*/  FMUL R13, R2, R59 ;  /* 0x0000003b020d7220 */ /* 0x000fe20000400000 */
[----:B------:R-:W-:Y:S01]  /*36d0*/  @P2 IMAD.MOV.U32 R2, RZ, RZ, R6 ;  /* 0x000000ffff022224 */ /* 0x000fe200078e0006 */
[----:B------:R-:W-:Y:S02]  /*36e0*/  ISETP.GT.AND P3, PT, R0, RZ, P0 ;  /* 0x000000ff0000720c */ /* 0x000fe40000764270 */
[----:B------:R-:W-:-:S05]  /*36f0*/  FFMA R13, R52, R58, R13 ;  /* 0x0000003a340d7223 */ /* 0x000fca000000000d */
[----:B------:R-:W-:-:S05]  /*3700*/  F2FP.F16.F32.PACK_AB R13, RZ, R13 ;  /* 0x0000000dff0d723e */ /* 0x000fca00000000ff */
[----:B------:R0:W-:Y:S01]  /*3710*/  @P2 STG.E.U16 desc[UR36][R2.64+0x70], R13 ;  /* 0x0000700d02002986 */ /* 0x0001e2000c101524 */
[----:B------:R-:W-:Y:S05]  /*3720*/  @!P3 BRA `(.L_x_93) ;  /* 0x000000000004b947 */ /* 0x000fea0003800000 */
[----:B------:R0:W5:Y:S02]  /*3730*/  LDG.E.LTC128B.U16 R19, desc[UR36][R4.64+0x72] ;  /* 0x0000722404137981 */ /* 0x000164000c1e1520 */
.L_x_93:
[----:B------:R-:W-:Y:S05]  /*3740*/  BSYNC B1 ;  /* 0x0000000000017941 */ /* 0x000fea0003800000 */
.L_x_92:
        /* <DEDUP_REMOVED lines=9> */
.L_x_95:
[----:B------:R-:W-:Y:S05]  /*37e0*/  BSYNC B1 ;  /* 0x0000000000017941 */ /* 0x000fea0003800000 */
.L_x_94:
[----:B0----5:R-:W-:Y:S01]  /*37f0*/  HADD2.F32 R2, -RZ, R19.H0_H0 ;  /* 0x20000013ff027230 */ /* 0x021fe20000004100 */
[----:B------:R-:W-:Y:S01]  /*3800*/  ISETP.GT.AND P0, PT, R0, 0x8, P0 ;  /* 0x000000080000780c */ /* 0x000fe20000704270 */
[----:B------:R-:W-:Y:S03]  /*3810*/  BSSY B1, `(.L_x_96) ;  /* 0x000000a000017945 */ /* 0x000fe60003800000 */
[----:B------:R-:W-:Y:S01]  /*3820*/  FMUL R3, R2, R59 ;  /* 0x0000003b02037220 */ /* 0x000fe20000400000 */
[----:B------:R-:W-:-:S03]  /*3830*/  @P1 IMAD.MOV.U32 R2, RZ, RZ, R10 ;  /* 0x000000ffff021224 */ /* 0x000fc600078e000a */
[----:B------:R-:W-:-:S05]  /*3840*/  FFMA R3, R54, R58, R3 ;  /* 0x0000003a36037223 */ /* 0x000fca0000000003 */
[----:B------:R-:W-:-:S04]  /*3850*/  F2FP.F16.F32.PACK_AB R3, RZ, R3 ;  /* 0x00000003ff03723e */ /* 0x000fc800000000ff */
[----:B----4-:R-:W-:Y:S01]  /*3860*/  PRMT R4, R3, 0x7610, R4 ;  /* 0x0000761003047816 */ /* 0x010fe20000000004 */
[----:B------:R-:W-:-:S05]  /*3870*/  @P1 IMAD.MOV.U32 R3, RZ, RZ, R11 ;  /* 0x000000ffff031224 */ /* 0x000fca00078e000b */
[----:B------:R0:W-:Y:S01]  /*3880*/  @P1 STG.E.U16 desc[UR36][R2.64+0x70], R4 ;  /* 0x0000700402001986 */ /* 0x0001e2000c101524 */
[----:B------:R-:W-:Y:S05]  /*3890*/  @!P0 BRA `(.L_x_97) ;  /* 0x0000000000048947 */ /* 0x000fea0003800000 */
[----:B------:R4:W5:Y:S02]  /*38a0*/  LDG.E.LTC128B.U16 R19, desc[UR36][R8.64+0x72] ;  /* 0x0000722408137981 */ /* 0x000964000c1e1520 */
.L_x_97:
[----:B------:R-:W-:Y:S05]  /*38b0*/  BSYNC B1 ;  /* 0x0000000000017941 */ /* 0x000fea0003800000 */
.L_x_96:
[----:B------:R-:W-:Y:S05]  /*38c0*/  @!P0 BRA `(.L_x_98) ;  /* 0x0000000800a88947 */ /* 0x000fea0003800000 */
[----:B-----5:R-:W-:-:S05]  /*38d0*/  HADD2.F32 R0, -RZ, R19.H0_H0 ;  /* 0x20000013ff007230 */ /* 0x020fca0000004100 */
[----:B------:R-:W-:-:S04]  /*38e0*/  FMUL R0, R0, R59 ;  /* 0x0000003b00007220 */ /* 0x000fc80000400000 */
[----:B------:R-:W-:-:S05]  /*38f0*/  FFMA R0, R55, R58, R0 ;  /* 0x0000003a37007223 */ /* 0x000fca0000000000 */
[----:B------:R-:W-:-:S05]  /*3900*/  F2FP.F16.F32.PACK_AB R0, RZ, R0 ;  /* 0x00000000ff00723e */ /* 0x000fca00000000ff */
[----:B------:R0:W-:Y:S01]  /*3910*/  STG.E.U16 desc[UR36][R10.64+0x72], R0 ;  /* 0x000072000a007986 */ /* 0x0001e2000c101524 */
[----:B------:R-:W-:Y:S05]  /*3920*/  BRA `(.L_x_98) ;  /* 0x0000000800907947 */ /* 0x000fea0003800000 */
.L_x_37:
[----:B------:R-:W-:Y:S01]  /*3930*/  ISETP.GT.AND P0, PT, R3, 0x1, PT ;  /* 0x000000010300780c */ /* 0x000fe20003f04270 */
[----:B------:R-:W-:Y:S01]  /*3940*/  ULDC.64 UR4, c[0x0][0x5c0] ;  /* 0x0001700000047ab9 */ /* 0x000fe20000000a00 */
[-C--:B------:R-:W-:Y:S01]  /*3950*/  FMUL R24, R24, R58.reuse ;  /* 0x0000003a18187220 */ /* 0x080fe20000400000 */
[-C--:B------:R-:W-:Y:S01]  /*3960*/  FMUL R25, R25, R58.reuse ;  /* 0x0000003a19197220 */ /* 0x080fe20000400000 */
[----:B------:R-:W-:Y:S01]  /*3970*/  ISETP.GT.AND P3, PT, R0, RZ, P0 ;  /* 0x000000ff0000720c */ /* 0x000fe20000764270 */
[-C--:B------:R-:W-:Y:S01]  /*3980*/  FMUL R26, R26, R58.reuse ;  /* 0x0000003a1a1a7220 */ /* 0x080fe20000400000 */
[----:B------:R-:W-:Y:S01]  /*3990*/  LEA R4, P4, R70, UR4, 0x1 ;  /* 0x0000000446047c11 */ /* 0x000fe2000f8808ff */
[----:B------:R-:W-:Y:S01]  /*39a0*/  FMUL R27, R27, R58 ;  /* 0x0000003a1b1b7220 */ /* 0x000fe20000400000 */
[----:B------:R-:W-:Y:S01]  /*39b0*/  F2FP.F16.F32.PACK_AB R24, RZ, R24 ;  /* 0x00000018ff18723e */ /* 0x000fe200000000ff */
[-C--:B------:R-:W-:Y:S01]  /*39c0*/  FMUL R28, R28, R58.reuse ;  /* 0x0000003a1c1c7220 */ /* 0x080fe20000400000 */
[----:B------:R-:W-:Y:S01]  /*39d0*/  LEA.HI.X R5, R70, UR5, R7, 0x1, P4 ;  /* 0x0000000546057c11 */ /* 0x000fe2000a0f0c07 */
[-C--:B------:R-:W-:Y:S01]  /*39e0*/  FMUL R29, R29, R58.reuse ;  /* 0x0000003a1d1d7220 */ /* 0x080fe20000400000 */
[----:B------:R-:W-:Y:S01]  /*39f0*/  F2FP.F16.F32.PACK_AB R25, RZ, R25 ;  /* 0x00000019ff19723e */ /* 0x000fe200000000ff */
[-C--:B------:R-:W-:Y:S01]  /*3a00*/  FMUL R30, R30, R58.reuse ;  /* 0x0000003a1e1e7220 */ /* 0x080fe20000400000 */
[----:B------:R-:W-:Y:S01]  /*3a10*/  SHF.L.U64.HI R77, R76, 0x4, R77 ;  /* 0x000000044c4d7819 */ /* 0x000fe2000001024d */
[----:B------:R-:W-:Y:S01]  /*3a20*/  @P1 STG.E.U16 desc[UR36][R4.64], R24 ;  /* 0x0000001804001986 */ /* 0x000fe2000c101524 */
[----:B------:R-:W-:Y:S01]  /*3a30*/  ISETP.GT.AND P1, PT, R3, 0x8, PT ;  /* 0x000000080300780c */ /* 0x000fe20003f24270 */
[----:B------:R-:W-:Y:S01]  /*3a40*/  FMUL R31, R31, R58 ;  /* 0x0000003a1f1f7220 */ /* 0x000fe20000400000 */
[----:B------:R-:W-:Y:S01]  /*3a50*/  ISETP.GT.AND P4, PT, R0, 0x8, P0 ;  /* 0x000000080000780c */ /* 0x000fe20000784270 */
[----:B------:R-:W-:Y:S01]  /*3a60*/  @P3 STG.E.U16 desc[UR36][R4.64+0x2], R25 ;  /* 0x0000021904003986 */ /* 0x000fe2000c101524 */
[----:B------:R-:W-:Y:S01]  /*3a70*/  LEA R6, P3, R76, R4, 0x4 ;  /* 0x000000044c067211 */ /* 0x000fe200078620ff */
[-C--:B------:R-:W-:Y:S01]  /*3a80*/  FMUL R32, R32, R58.reuse ;  /* 0x0000003a20207220 */ /* 0x080fe20000400000 */
[C---:B------:R-:W-:Y:S01]  /*3a90*/  ISETP.GT.AND P2, PT, R0.reuse, 0x8, P2 ;  /* 0x000000080000780c */ /* 0x040fe20001744270 */
[-C--:B------:R-:W-:Y:S01]  /*3aa0*/  FMUL R33, R33, R58.reuse ;  /* 0x0000003a21217220 */ /* 0x080fe20000400000 */
[----:B------:R-:W-:Y:S01]  /*3ab0*/  ISETP.GT.AND P0, PT, R3, 0x9, PT ;  /* 0x000000090300780c */ /* 0x000fe20003f04270 */
[----:B------:R-:W-:Y:S01]  /*3ac0*/  IMAD.X R7, R77, 0x1, R5, P3 ;  /* 0x000000014d077824 */ /* 0x000fe200018e0605 */
[----:B------:R-:W-:Y:S01]  /*3ad0*/  ISETP.GT.AND P5, PT, R0, RZ, P1 ;  /* 0x000000ff0000720c */ /* 0x000fe20000fa4270 */
[-C--:B------:R-:W-:Y:S01]  /*3ae0*/  FMUL R34, R34, R58.reuse ;  /* 0x0000003a22227220 */ /* 0x080fe20000400000 */
[----:B------:R-:W-:Y:S01]  /*3af0*/  ISETP.GT.AND P3, PT, R0, RZ, P0 ;  /* 0x000000ff0000720c */ /* 0x000fe20000764270 */
[----:B------:R-:W-:Y:S01]  /*3b00*/  FMUL R35, R35, R58 ;  /* 0x0000003a23237220 */ /* 0x000fe20000400000 */
[----:B------:R-:W-:Y:S01]  /*3b10*/  F2FP.F16.F32.PACK_AB R26, RZ, R26 ;  /* 0x0000001aff1a723e */ /* 0x000fe200000000ff */
[-C--:B------:R-:W-:Y:S01]  /*3b20*/  FMUL R36, R36, R58.reuse ;  /* 0x0000003a24247220 */ /* 0x080fe20000400000 */
[----:B------:R-:W-:Y:S01]  /*3b30*/  F2FP.F16.F32.PACK_AB R27, RZ, R27 ;  /* 0x0000001bff1b723e */ /* 0x000fe200000000ff */
[----:B------:R-:W-:Y:S01]  /*3b40*/  FMUL R37, R37, R58 ;  /* 0x0000003a25257220 */ /* 0x000fe20000400000 */
[----:B------:R-:W-:Y:S01]  /*3b50*/  F2FP.F16.F32.PACK_AB R28, RZ, R28 ;  /* 0x0000001cff1c723e */ /* 0x000fe200000000ff */
[----:B------:R-:W-:Y:S01]  /*3b60*/  @P2 STG.E.U16 desc[UR36][R6.64], R26 ;  /* 0x0000001a06002986 */ /* 0x000fe2000c101524 */
[----:B------:R-:W-:Y:S01]  /*3b70*/  F2FP.F16.F32.PACK_AB R29, RZ, R29 ;  /* 0x0000001dff1d723e */ /* 0x000fe200000000ff */
[-C--:B------:R-:W-:Y:S01]  /*3b80*/  FMUL R38, R38, R58.reuse ;  /* 0x0000003a26267220 */ /* 0x080fe20000400000 */
[C---:B------:R-:W-:Y:S01]  /*3b90*/  ISETP.GT.AND P2, PT, R0.reuse, 0x8, P1 ;  /* 0x000000080000780c */ /* 0x040fe20000f44270 */
[----:B------:R-:W-:Y:S01]  /*3ba0*/  @P4 STG.E.U16 desc[UR36][R6.64+0x2], R27 ;  /* 0x0000021b06004986 */ /* 0x000fe2000c101524 */
[----:B------:R-:W-:Y:S01]  /*3bb0*/  ISETP.GT.AND P1, PT, R3, 0x10, PT ;  /* 0x000000100300780c */ /* 0x000fe20003f24270 */
[----:B------:R-:W-:Y:S01]  /*3bc0*/  FMUL R39, R39, R58 ;  /* 0x0000003a27277220 */ /* 0x000fe20000400000 */
[----:B------:R-:W-:Y:S01]  /*3bd0*/  F2FP.F16.F32.PACK_AB R30, RZ, R30 ;  /* 0x0000001eff1e723e */ /* 0x000fe200000000ff */
[----:B------:R-:W-:Y:S01]  /*3be0*/  @P5 STG.E.U16 desc[UR36][R4.64+0x10], R28 ;  /* 0x0000101c04005986 */ /* 0x000fe2000c101524 */
[----:B------:R-:W-:Y:S01]  /*3bf0*/  ISETP.GT.AND P4, PT, R0, RZ, P1 ;  /* 0x000000ff0000720c */ /* 0x000fe20000f84270 */
[-C--:B------:R-:W-:Y:S01]  /*3c00*/  FMUL R40, R40, R58.reuse ;  /* 0x0000003a28287220 */ /* 0x080fe20000400000 */
[----:B------:R-:W-:Y:S01]  /*3c10*/  F2FP.F16.F32.PACK_AB R31, RZ, R31 ;  /* 0x0000001fff1f723e */ /* 0x000fe200000000ff */
[----:B------:R-:W-:Y:S01]  /*3c20*/  @P3 STG.E.U16 desc[UR36][R4.64+0x12], R29 ;  /* 0x0000121d04003986 */ /* 0x000fe2000c101524 */
[----:B------:R-:W-:Y:S01]  /*3c30*/  ISETP.GT.AND P3, PT, R0, 0x8, P0 ;  /* 0x000000080000780c */ /* 0x000fe20000764270 */
[----:B------:R-:W-:Y:S01]  /*3c40*/  FMUL R41, R41, R58 ;  /* 0x0000003a29297220 */ /* 0x000fe20000400000 */
[----:B------:R-:W-:Y:S01]  /*3c50*/  ISETP.GT.AND P0, PT, R3, 0x11, PT ;  /* 0x000000110300780c */ /* 0x000fe20003f04270 */
[----:B------:R-:W-:Y:S01]  /*3c60*/  @P2 STG.E.U16 desc[UR36][R6.64+0x10], R30 ;  /* 0x0000101e06002986 */ /* 0x000fe2000c101524 */
[----:B------:R-:W-:Y:S01]  /*3c70*/  F2FP.F16.F32.PACK_AB R32, RZ, R32 ;  /* 0x00000020ff20723e */ /* 0x000fe200000000ff */
[-C--:B------:R-:W-:Y:S01]  /*3c80*/  FMUL R42, R42, R58.reuse ;  /* 0x0000003a2a2a7220 */ /* 0x080fe20000400000 */
[C---:B------:R-:W-:Y:S01]  /*3c90*/  ISETP.GT.AND P5, PT, R0.reuse, RZ, P0 ;  /* 0x000000ff0000720c */ /* 0x040fe200007a4270 */
[-C--:B------:R-:W-:Y:S01]  /*3ca0*/  FMUL R43, R43, R58.reuse ;  /* 0x0000003a2b2b7220 */ /* 0x080fe20000400000 */
[----:B------:R-:W-:Y:S01]  /*3cb0*/  ISETP.GT.AND P2, PT, R0, 0x8, P1 ;  /* 0x000000080000780c */ /* 0x000fe20000f44270 */
[-C--:B------:R-:W-:Y:S01]  /*3cc0*/  FMUL R44, R44, R58.reuse ;  /* 0x0000003a2c2c7220 */ /* 0x080fe20000400000 */
[----:B------:R-:W-:Y:S01]  /*3cd0*/  ISETP.GT.AND P1, PT, R3, 0x18, PT ;  /* 0x000000180300780c */ /* 0x000fe20003f24270 */
[-C--:B------:R-:W-:Y:S01]  /*3ce0*/  FMUL R45, R45, R58.reuse ;  /* 0x0000003a2d2d7220 */ /* 0x080fe20000400000 */
[----:B------:R-:W-:Y:S01]  /*3cf0*/  F2FP.F16.F32.PACK_AB R33, RZ, R33 ;  /* 0x00000021ff21723e */ /* 0x000fe200000000ff */
[----:B------:R-:W-:Y:S01]  /*3d00*/  @P3 STG.E.U16 desc[UR36][R6.64+0x12], R31 ;  /* 0x0000121f06003986 */ /* 0x000fe2000c101524 */
[----:B------:R-:W-:Y:S01]  /*3d10*/  ISETP.GT.AND P3, PT, R0, 0x8, P0 ;  /* 0x000000080000780c */ /* 0x000fe20000764270 */
[-C--:B------:R-:W-:Y:S01]  /*3d20*/  FMUL R46, R46, R58.reuse ;  /* 0x0000003a2e2e7220 */ /* 0x080fe20000400000 */
[----:B------:R-:W-:Y:S01]  /*3d30*/  ISETP.GT.AND P0, PT, R3, 0x19, PT ;  /* 0x000000190300780c */ /* 0x000fe20003f04270 */
[----:B------:R-:W-:Y:S01]  /*3d40*/  @P4 STG.E.U16 desc[UR36][R4.64+0x20], R32 ;  /* 0x0000202004004986 */ /* 0x000fe2000c101524 */
[C---:B------:R-:W-:Y:S01]  /*3d50*/  ISETP.GT.AND P4, PT, R0.reuse, RZ, P1 ;  /* 0x000000ff0000720c */ /* 0x040fe20000f84270 */
[----:B------:R-:W-:Y:S01]  /*3d60*/  FMUL R47, R47, R58 ;  /* 0x0000003a2f2f7220 */ /* 0x000fe20000400000 */
[----:B------:R-:W-:Y:S01]  /*3d70*/  F2FP.F16.F32.PACK_AB R34, RZ, R34 ;  /* 0x00000022ff22723e */ /* 0x000fe200000000ff */
[----:B------:R-:W-:Y:S01]  /*3d80*/  @P5 STG.E.U16 desc[UR36][R4.64+0x22], R33 ;  /* 0x0000222104005986 */ /* 0x000fe2000c101524 */
[----:B------:R-:W-:Y:S01]  /*3d90*/  ISETP.GT.AND P5, PT, R0, RZ, P0 ;  /* 0x000000ff0000720c */ /* 0x000fe200007a4270 */
[----:B------:R-:W-:Y:S01]  /*3da0*/  FMUL R48, R48, R58 ;  /* 0x0000003a30307220 */ /* 0x000fe20000400000 */
[----:B------:R-:W-:Y:S01]  /*3db0*/  F2FP.F16.F32.PACK_AB R35, RZ, R35 ;  /* 0x00000023ff23723e */ /* 0x000fe200000000ff */
[----:B------:R-:W-:Y:S01]  /*3dc0*/  @P2 STG.E.U16 desc[UR36][R6.64+0x20], R34 ;  /* 0x0000202206002986 */ /* 0x000fe2000c101524 */
[----:B------:R-:W-:Y:S01]  /*3dd0*/  F2FP.F16.F32.PACK_AB R36, RZ, R36 ;  /* 0x00000024ff24723e */ /* 0x000fe200000000ff */
[-C--:B------:R-:W-:Y:S01]  /*3de0*/  FMUL R49, R49, R58.reuse ;  /* 0x0000003a31317220 */ /* 0x080fe20000400000 */
[----:B------:R-:W-:Y:S01]  /*3df0*/  ISETP.GT.AND P2, PT, R0, 0x8, P1 ;  /* 0x000000080000780c */ /* 0x000fe20000f44270 */
[----:B------:R-:W-:Y:S01]  /*3e00*/  @P3 STG.E.U16 desc[UR36][R6.64+0x22], R35 ;  /* 0x0000222306003986 */ /* 0x000fe2000c101524 */
[----:B------:R-:W-:Y:S01]  /*3e10*/  ISETP.GT.AND P1, PT, R3, 0x20, PT ;  /* 0x000000200300780c */ /* 0x000fe20003f24270 */
[-C--:B------:R-:W-:Y:S01]  /*3e20*/  FMUL R50, R50, R58.reuse ;  /* 0x0000003a32327220 */ /* 0x080fe20000400000 */
[----:B------:R-:W-:Y:S01]  /*3e30*/  F2FP.F16.F32.PACK_AB R37, RZ, R37 ;  /* 0x00000025ff25723e */ /* 0x000fe200000000ff */
[----:B------:R-:W-:Y:S01]  /*3e40*/  @P4 STG.E.U16 desc[UR36][R4.64+0x30], R36 ;  /* 0x0000302404004986 */ /* 0x000fe2000c101524 */
[C---:B------:R-:W-:Y:S01]  /*3e50*/  ISETP.GT.AND P3, PT, R0.reuse, 0x8, P0 ;  /* 0x000000080000780c */ /* 0x040fe20000764270 */
[-C--:B------:R-:W-:Y:S01]  /*3e60*/  FMUL R51, R51, R58.reuse ;  /* 0x0000003a33337220 */ /* 0x080fe20000400000 */
[----:B------:R-:W-:Y:S01]  /*3e70*/  ISETP.GT.AND P0, PT, R3, 0x21, PT ;  /* 0x000000210300780c */ /* 0x000fe20003f04270 */
[----:B------:R-:W-:Y:S01]  /*3e80*/  @P5 STG.E.U16 desc[UR36][R4.64+0x32], R37 ;  /* 0x0000322504005986 */ /* 0x000fe2000c101524 */
        /* <DEDUP_REMOVED lines=10> */
[----:B------:R-:W-:-:S02]  /*3f30*/  F2FP.F16.F32.PACK_AB R41, RZ, R41 ;  /* 0x00000029ff29723e */ /* 0x000fc400000000ff */
[C---:B------:R-:W-:Y:S01]  /*3f40*/  ISETP.GT.AND P1, PT, R0.reuse, 0x8, P1 ;  /* 0x000000080000780c */ /* 0x040fe20000f24270 */
[----:B------:R-:W-:Y:S01]  /*3f50*/  @P3 STG.E.U16 desc[UR36][R6.64+0x32], R39 ;  /* 0x0000322706003986 */ /* 0x000fe2000c101524 */
[C---:B------:R-:W-:Y:S02]  /*3f60*/  ISETP.GT.AND P2, PT, R0.reuse, 0x8, P0 ;  /* 0x000000080000780c */ /* 0x040fe40000744270 */
[C---:B------:R-:W-:Y:S01]  /*3f70*/  ISETP.GT.AND P0, PT, R3.reuse, 0x29, PT ;  /* 0x000000290300780c */ /* 0x040fe20003f04270 */
[----:B------:R-:W-:Y:S01]  /*3f80*/  @P4 STG.E.U16 desc[UR36][R4.64+0x40], R40 ;  /* 0x0000402804004986 */ /* 0x000fe2000c101524 */
[----:B------:R-:W-:Y:S02]  /*3f90*/  ISETP.GT.AND P4, PT, R3, 0x28, PT ;  /* 0x000000280300780c */ /* 0x000fe40003f84270 */
[----:B------:R-:W-:Y:S01]  /*3fa0*/  F2FP.F16.F32.PACK_AB R42, RZ, R42 ;  /* 0x0000002aff2a723e */ /* 0x000fe200000000ff */
[----:B------:R-:W-:Y:S01]  /*3fb0*/  @P5 STG.E.U16 desc[UR36][R4.64+0x42], R41 ;  /* 0x0000422904005986 */ /* 0x000fe2000c101524 */
[----:B------:R-:W-:-:S02]  /*3fc0*/  ISETP.GT.AND P5, PT, R0, RZ, P4 ;  /* 0x000000ff0000720c */ /* 0x000fc400027a4270 */
[C---:B------:R-:W-:Y:S01]  /*3fd0*/  ISETP.GT.AND P3, PT, R0.reuse, RZ, P0 ;  /* 0x000000ff0000720c */ /* 0x040fe20000764270 */
[----:B------:R-:W-:Y:S01]  /*3fe0*/  @P1 STG.E.U16 desc[UR36][R6.64+0x40], R42 ;  /* 0x0000402a06001986 */ /* 0x000fe2000c101524 */
[----:B------:R-:W-:Y:S02]  /*3ff0*/  F2FP.F16.F32.PACK_AB R43, RZ, R43 ;  /* 0x0000002bff2b723e */ /* 0x000fe400000000ff */
[----:B------:R-:W-:Y:S02]  /*4000*/  F2FP.F16.F32.PACK_AB R44, RZ, R44 ;  /* 0x0000002cff2c723e */ /* 0x000fe400000000ff */
[C---:B------:R-:W-:Y:S01]  /*4010*/  ISETP.GT.AND P4, PT, R0.reuse, 0x8, P4 ;  /* 0x000000080000780c */ /* 0x040fe20002784270 */
[----:B------:R-:W-:Y:S01]  /*4020*/  @P2 STG.E.U16 desc[UR36][R6.64+0x42], R43 ;  /* 0x0000422b06002986 */ /* 0x000fe2000c101524 */
[----:B------:R-:W-:Y:S02]  /*4030*/  F2FP.F16.F32.PACK_AB R45, RZ, R45 ;  /* 0x0000002dff2d723e */ /* 0x000fe400000000ff */
[----:B------:R-:W-:Y:S01]  /*4040*/  ISETP.GT.AND P2, PT, R3, 0x31, PT ;  /* 0x000000310300780c */ /* 0x000fe20003f44270 */
[----:B------:R-:W-:Y:S01]  /*4050*/  @P5 STG.E.U16 desc[UR36][R4.64+0x50], R44 ;  /* 0x0000502c04005986 */ /* 0x000fe2000c101524 */
[----:B------:R-:W-:-:S02]  /*4060*/  ISETP.GT.AND P5, PT, R0, 0x8, P0 ;  /* 0x000000080000780c */ /* 0x000fc400007a4270 */
[C---:B------:R-:W-:Y:S01]  /*4070*/  ISETP.GT.AND P1, PT, R3.reuse, 0x38, PT ;  /* 0x000000380300780c */ /* 0x040fe20003f24270 */
[----:B------:R-:W-:Y:S01]  /*4080*/  @P3 STG.E.U16 desc[UR36][R4.64+0x52], R45 ;  /* 0x0000522d04003986 */ /* 0x000fe2000c101524 */
[C---:B------:R-:W-:Y:S02]  /*4090*/  ISETP.GT.AND P3, PT, R3.reuse, 0x30, PT ;  /* 0x000000300300780c */ /* 0x040fe40003f64270 */
[----:B------:R-:W-:Y:S01]  /*40a0*/  ISETP.GT.AND P0, PT, R3, 0x39, PT ;  /* 0x000000390300780c */ /* 0x000fe20003f04270 */
[----:B------:R-:W-:Y:S01]  /*40b0*/  @P4 IMAD.MOV.U32 R2, RZ, RZ, R6 ;  /* 0x000000ffff024224 */ /* 0x000fe200078e0006 */
[----:B------:R-:W-:Y:S01]  /*40c0*/  F2FP.F16.F32.PACK_AB R46, RZ, R46 ;  /* 0x0000002eff2e723e */ /* 0x000fe200000000ff */
[----:B------:R-:W-:Y:S01]  /*40d0*/  @P4 IMAD.MOV.U32 R3, RZ, RZ, R7 ;  /* 0x000000ffff034224 */ /* 0x000fe200078e0007 */
[----:B------:R-:W-:Y:S02]  /*40e0*/  F2FP.F16.F32.PACK_AB R47, RZ, R47 ;  /* 0x0000002fff2f723e */ /* 0x000fe400000000ff */
[----:B------:R-:W-:-:S02]  /*40f0*/  F2FP.F16.F32.PACK_AB R48, RZ, R48 ;  /* 0x00000030ff30723e */ /* 0x000fc400000000ff */
[----:B------:R1:W-:Y:S01]  /*4100*/  @P4 STG.E.U16 desc[UR36][R2.64+0x50], R46 ;  /* 0x0000502e02004986 */ /* 0x0003e2000c101524 */
[C---:B------:R-:W-:Y:S02]  /*4110*/  ISETP.GT.AND P4, PT, R0.reuse, RZ, P2 ;  /* 0x000000ff0000720c */ /* 0x040fe40001784270 */
[----:B------:R-:W-:Y:S02]  /*4120*/  F2FP.F16.F32.PACK_AB R49, RZ, R49 ;  /* 0x00000031ff31723e */ /* 0x000fe400000000ff */
[----:B------:R-:W-:Y:S02]  /*4130*/  ISETP.GT.AND P2, PT, R0, 0x8, P2 ;  /* 0x000000080000780c */ /* 0x000fe40001744270 */
[----:B------:R-:W-:Y:S02]  /*4140*/  F2FP.F16.F32.PACK_AB R50, RZ, R50 ;  /* 0x00000032ff32723e */ /* 0x000fe400000000ff */
[----:B------:R-:W-:Y:S02]  /*4150*/  F2FP.F16.F32.PACK_AB R51, RZ, R51 ;  /* 0x00000033ff33723e */ /* 0x000fe400000000ff */
[----:B------:R-:W-:Y:S01]  /*4160*/  F2FP.F16.F32.PACK_AB R52, RZ, R52 ;  /* 0x00000034ff34723e */ /* 0x000fe200000000ff */
[----:B-1----:R-:W-:Y:S01]  /*4170*/  @P5 IMAD.MOV.U32 R2, RZ, RZ, R6 ;  /* 0x000000ffff025224 */ /* 0x002fe200078e0006 */
[----:B------:R-:W-:Y:S01]  /*4180*/  F2FP.F16.F32.PACK_AB R53, RZ, R53 ;  /* 0x00000035ff35723e */ /* 0x000fe200000000ff */
[----:B------:R-:W-:Y:S01]  /*4190*/  @P5 IMAD.MOV.U32 R3, RZ, RZ, R7 ;  /* 0x000000ffff035224 */ /* 0x000fe200078e0007 */
[----:B------:R-:W-:-:S02]  /*41a0*/  F2FP.F16.F32.PACK_AB R54, RZ, R54 ;  /* 0x00000036ff36723e */ /* 0x000fc400000000ff */
[----:B------:R-:W-:Y:S02]  /*41b0*/  F2FP.F16.F32.PACK_AB R55, RZ, R55 ;  /* 0x00000037ff37723e */ /* 0x000fe400000000ff */
[----:B------:R1:W-:Y:S01]  /*41c0*/  @P5 STG.E.U16 desc[UR36][R2.64+0x52], R47 ;  /* 0x0000522f02005986 */ /* 0x0003e2000c101524 */
[C---:B------:R-:W-:Y:S02]  /*41d0*/  ISETP.GT.AND P5, PT, R0.reuse, RZ, P3 ;  /* 0x000000ff0000720c */ /* 0x040fe40001fa4270 */
[----:B------:R-:W-:-:S11]  /*41e0*/  ISETP.GT.AND P3, PT, R0, 0x8, P3 ;  /* 0x000000080000780c */ /* 0x000fd60001f64270 */
[----:B-1----:R-:W-:Y:S02]  /*41f0*/  @P5 IMAD.MOV.U32 R2, RZ, RZ, R4 ;  /* 0x000000ffff025224 */ /* 0x002fe400078e0004 */
[----:B------:R-:W-:-:S05]  /*4200*/  @P5 IMAD.MOV.U32 R3, RZ, RZ, R5 ;  /* 0x000000ffff035224 */ /* 0x000fca00078e0005 */
[----:B------:R1:W-:Y:S01]  /*4210*/  @P5 STG.E.U16 desc[UR36][R2.64+0x60], R48 ;  /* 0x0000603002005986 */ /* 0x0003e2000c101524 */
[C---:B------:R-:W-:Y:S02]  /*4220*/  ISETP.GT.AND P5, PT, R0.reuse, RZ, P0 ;  /* 0x000000ff0000720c */ /* 0x040fe400007a4270 */
[----:B------:R-:W-:Y:S01]  /*4230*/  ISETP.GT.AND P0, PT, R0, 0x8, P0 ;  /* 0x000000080000780c */ /* 0x000fe20000704270 */
[----:B-1----:R-:W-:Y:S02]  /*4240*/  @P4 IMAD.MOV.U32 R2, RZ, RZ, R4 ;  /* 0x000000ffff024224 */ /* 0x002fe400078e0004 */
[----:B------:R-:W-:-:S05]  /*4250*/  @P4 IMAD.MOV.U32 R3, RZ, RZ, R5 ;  /* 0x000000ffff034224 */ /* 0x000fca00078e0005 */
[----:B------:R1:W-:Y:S01]  /*4260*/  @P4 STG.E.U16 desc[UR36][R2.64+0x62], R49 ;  /* 0x0000623102004986 */ /* 0x0003e2000c101524 */
[C---:B------:R-:W-:Y:S02]  /*4270*/  ISETP.GT.AND P4, PT, R0.reuse, RZ, P1 ;  /* 0x000000ff0000720c */ /* 0x040fe40000f84270 */
[----:B------:R-:W-:Y:S01]  /*4280*/  ISETP.GT.AND P1, PT, R0, 0x8, P1 ;  /* 0x000000080000780c */ /* 0x000fe20000f24270 */
[----:B-1----:R-:W-:Y:S02]  /*4290*/  @P3 IMAD.MOV.U32 R2, RZ, RZ, R6 ;  /* 0x000000ffff023224 */ /* 0x002fe400078e0006 */
[----:B------:R-:W-:-:S05]  /*42a0*/  @P3 IMAD.MOV.U32 R3, RZ, RZ, R7 ;  /* 0x000000ffff033224 */ /* 0x000fca00078e0007 */
[----:B------:R1:W-:Y:S02]  /*42b0*/  @P3 STG.E.U16 desc[UR36][R2.64+0x60], R50 ;  /* 0x0000603202003986 */ /* 0x0003e4000c101524 */
[----:B-1----:R-:W-:Y:S02]  /*42c0*/  @P2 IMAD.MOV.U32 R2, RZ, RZ, R6 ;  /* 0x000000ffff022224 */ /* 0x002fe400078e0006 */
[----:B------:R-:W-:-:S05]  /*42d0*/  @P2 IMAD.MOV.U32 R3, RZ, RZ, R7 ;  /* 0x000000ffff032224 */ /* 0x000fca00078e0007 */
[----:B------:R1:W-:Y:S02]  /*42e0*/  @P2 STG.E.U16 desc[UR36][R2.64+0x62], R51 ;  /* 0x0000623302002986 */ /* 0x0003e4000c101524 */
[----:B-1----:R-:W-:Y:S02]  /*42f0*/  @P4 IMAD.MOV.U32 R2, RZ, RZ, R4 ;  /* 0x000000ffff024224 */ /* 0x002fe400078e0004 */
[----:B------:R-:W-:-:S05]  /*4300*/  @P4 IMAD.MOV.U32 R3, RZ, RZ, R5 ;  /* 0x000000ffff034224 */ /* 0x000fca00078e0005 */
[----:B------:R1:W-:Y:S04]  /*4310*/  @P4 STG.E.U16 desc[UR36][R2.64+0x70], R52 ;  /* 0x0000703402004986 */ /* 0x0003e8000c101524 */
[----:B------:R2:W-:Y:S01]  /*4320*/  @P5 STG.E.U16 desc[UR36][R4.64+0x72], R53 ;  /* 0x0000723504005986 */ /* 0x0005e2000c101524 */
[----:B-1----:R-:W-:Y:S02]  /*4330*/  @P1 IMAD.MOV.U32 R2, RZ, RZ, R6 ;  /* 0x000000ffff021224 */ /* 0x002fe400078e0006 */
[----:B------:R-:W-:-:S05]  /*4340*/  @P1 IMAD.MOV.U32 R3, RZ, RZ, R7 ;  /* 0x000000ffff031224 */ /* 0x000fca00078e0007 */
[----:B------:R2:W-:Y:S04]  /*4350*/  @P1 STG.E.U16 desc[UR36][R2.64+0x70], R54 ;  /* 0x0000703602001986 */ /* 0x0005e8000c101524 */
[----:B------:R2:W-:Y:S02]  /*4360*/  @P0 STG.E.U16 desc[UR36][R6.64+0x72], R55 ;  /* 0x0000723706000986 */ /* 0x0005e4000c101524 */
.L_x_98:
[----:B------:R-:W-:Y:S05]  /*4370*/  BSYNC B0 ;  /* 0x0000000000007941 */ /* 0x000fea0003800000 */
.L_x_36:
[----:B0-2---:R-:W2:Y:S01]  /*4380*/  LDL.64 R2, [R1] ;  /* 0x0000000001027983 */ /* 0x005ea20000100a00 */
[----:B------:R-:W-:Y:S01]  /*4390*/  ULDC.64 UR4, c[0x0][0x650] ;  /* 0x0001940000047ab9 */ /* 0x000fe20000000a00 */
[----:B------:R0:W-:Y:S01]  /*43a0*/  SYNCS.ARRIVE.TRANS64.A1T0 RZ, [R66+UR47], RZ ;  /* 0x000000ff42ff79a7 */ /* 0x0001e2000810002f */
[----:B------:R-:W-:Y:S01]  /*43b0*/  PRMT R0, RZ, 0x7610, R0 ;  /* 0x00007610ff007816 */ /* 0x000fe20000000000 */
[----:B-----5:R-:W-:Y:S02]  /*43c0*/  IMAD.MOV.U32 R19, RZ, RZ, -0x1 ;  /* 0xffffffffff137424 */ /* 0x020fe400078e00ff */
[----:B------:R-:W-:Y:S01]  /*43d0*/  IMAD.MOV.U32 R22, RZ, RZ, -0x1 ;  /* 0xffffffffff167424 */ /* 0x000fe200078e00ff */
[----:B--2---:R-:W-:-:S04]  /*43e0*/  LEA R18, P0, R2, R18, 0x1 ;  /* 0x0000001202127211 */ /* 0x004fc800078008ff */
[----:B------:R-:W-:Y:S01]  /*43f0*/  LEA.HI.X R17, R2, R17, R23, 0x1, P0 ;  /* 0x0000001102117211 */ /* 0x000fe200000f0c17 */
[----:B------:R-:W-:Y:S01]  /*4400*/  IMAD.MOV.U32 R2, RZ, RZ, -0x1 ;  /* 0xffffffffff027424 */ /* 0x000fe200078e00ff */
[----:B------:R-:W-:-:S04]  /*4410*/  ISETP.GE.U32.AND P0, PT, R18, UR4, PT ;  /* 0x0000000412007c0c */ /* 0x000fc8000bf06070 */
[----:B------:R-:W-:-:S13]  /*4420*/  ISETP.GE.U32.AND.EX P0, PT, R17, UR5, PT, P0 ;  /* 0x0000000511007c0c */ /* 0x000fda000bf06100 */
[----:B0-----:R-:W-:Y:S05]  /*4430*/  @P0 BRA `(.L_x_99) ;  /* 0x0000000400700947 */ /* 0x001fea0003800000 */
[----:B-1----:R-:W0:Y:S01]  /*4440*/  S2R R10, SR_CTAID.X ;  /* 0x00000000000a7919 */ /* 0x002e220000002500 */
[----:B---34-:R-:W1:Y:S01]  /*4450*/  LDC.64 R8, c[0x0][0x628] ;  /* 0x00018a00ff087b82 */ /* 0x018e620000000a00 */
[----:B------:R-:W-:Y:S01]  /*4460*/  ULDC UR4, c[0x0][0x150] ;  /* 0x0000540000047ab9 */ /* 0x000fe20000000800 */
[----:B------:R-:W-:Y:S01]  /*4470*/  IMAD.MOV.U32 R6, RZ, RZ, R18 ;  /* 0x000000ffff067224 */ /* 0x000fe200078e0012 */
[----:B------:R-:W2:Y:S01]  /*4480*/  S2R R20, SR_CTAID.Y ;  /* 0x0000000000147919 */ /* 0x000ea20000002600 */
[----:B------:R-:W-:-:S04]  /*4490*/  IMAD.MOV.U32 R7, RZ, RZ, R17 ;  /* 0x000000ffff077224 */ /* 0x000fc800078e0011 */
[----:B------:R-:W3:Y:S08]  /*44a0*/  LDC R15, c[0x0][0x144] ;  /* 0x00005100ff0f7b82 */ /* 0x000ef00000000800 */
[----:B------:R-:W4:Y:S08]  /*44b0*/  LDC R0, c[0x0][0x630] ;  /* 0x00018c00ff007b82 */ /* 0x000f300000000800 */
[----:B------:R-:W2:Y:S01]  /*44c0*/  LDC.64 R12, c[0x0][0x620] ;  /* 0x00018800ff0c7b82 */ /* 0x000ea20000000a00 */
[----:B-1----:R-:W-:-:S04]  /*44d0*/  ISETP.NE.U32.AND P0, PT, R8, RZ, PT ;  /* 0x000000ff0800720c */ /* 0x002fc80003f05070 */
[----:B------:R-:W-:Y:S02]  /*44e0*/  ISETP.NE.AND.EX P0, PT, R9, RZ, PT, P0 ;  /* 0x000000ff0900720c */ /* 0x000fe40003f05300 */
[----:B0-----:R-:W-:-:S05]  /*44f0*/  I2FP.F32.U32 R2, R10 ;  /* 0x0000000a00027245 */ /* 0x001fca0000201000 */
[----:B------:R-:W-:-:S04]  /*4500*/  FMUL R2, R2, UR4 ;  /* 0x0000000402027c20 */ /* 0x000fc80008400000 */
[----:B------:R0:W1:Y:S02]  /*4510*/  F2I.U32.TRUNC.NTZ R14, R2 ;  /* 0x00000002000e7305 */ /* 0x000064000020f000 */
[----:B---34-:R-:W-:Y:S05]  /*4520*/  @!P0 BRA `(.L_x_100) ;  /* 0x0000000000288947 */ /* 0x018fea0003800000 */
[----:B------:R-:W3:Y:S02]  /*4530*/  LDC R3, c[0x0][0x634] ;  /* 0x00018d00ff037b82 */ /* 0x000ee40000000800 */
[----:B---3--:R-:W-:-:S05]  /*4540*/  IADD3 R7, P0, R18, R3, RZ ;  /* 0x0000000312077210 */ /* 0x008fca0007f1e0ff */
[----:B------:R-:W-:-:S04]  /*4550*/  IMAD.X R11, RZ, RZ, R17, P0 ;  /* 0x000000ffff0b7224 */ /* 0x000fc800000e0611 */
[----:B0-----:R-:W-:-:S04]  /*4560*/  IMAD.WIDE.U32 R2, R11, R8, RZ ;  /* 0x000000080b027225 */ /* 0x001fc800078e00ff */
[----:B------:R-:W-:-:S04]  /*4570*/  IMAD.WIDE.U32 R4, P0, R7, R9, R2 ;  /* 0x0000000907047225 */ /* 0x000fc80007800002 */
[----:B------:R-:W-:-:S04]  /*4580*/  IMAD.WIDE.U32 R2, R7, R8, RZ ;  /* 0x0000000807027225 */ /* 0x000fc800078e00ff */
[----:B------:R-:W-:Y:S01]  /*4590*/  IMAD.X R7, RZ, RZ, RZ, P0 ;  /* 0x000000ffff077224 */ /* 0x000fe200000e06ff */
[----:B------:R-:W-:Y:S01]  /*45a0*/  IADD3 RZ, P0, R3, R4, RZ ;  /* 0x0000000403ff7210 */ /* 0x000fe20007f1e0ff */
[----:B------:R-:W-:-:S04]  /*45b0*/  IMAD.MOV.U32 R6, RZ, RZ, R5 ;  /* 0x000000ffff067224 */ /* 0x000fc800078e0005 */
[----:B------:R-:W-:-:S08]  /*45c0*/  IMAD.WIDE.U32.X R6, R11, R9, R6, P0 ;  /* 0x000000090b067225 */ /* 0x000fd000000e0406 */
.L_x_100:
[----:B------:R-:W3:Y:S01]  /*45d0*/  LDC.64 R26, c[0x0][0x640] ;  /* 0x00019000ff1a7b82 */ /* 0x000ee20000000a00 */
[-C--:B------:R-:W-:Y:S01]  /*45e0*/  SHF.R.U64 R11, R6, R0.reuse, R7 ;  /* 0x00000000060b7219 */ /* 0x080fe20000001207 */
[----:B------:R-:W-:Y:S01]  /*45f0*/  IMAD.MOV.U32 R19, RZ, RZ, R17 ;  /* 0x000000ffff137224 */ /* 0x000fe200078e0011 */
[----:B------:R-:W-:Y:S01]  /*4600*/  SHF.R.U32.HI R0, RZ, R0, R7 ;  /* 0x00000000ff007219 */ /* 0x000fe20000011607 */
[----:B-1----:R-:W-:Y:S01]  /*4610*/  IMAD.MOV R14, RZ, RZ, -R14 ;  /* 0x000000ffff0e7224 */ /* 0x002fe200078e0a0e */
[----:B------:R-:W-:Y:S01]  /*4620*/  IADD3 R5, P0, RZ, -R11, RZ ;  /* 0x8000000bff057210 */ /* 0x000fe20007f1e0ff */
[----:B------:R-:W-:Y:S01]  /*4630*/  ULDC UR4, c[0x0][0x154] ;  /* 0x0000550000047ab9 */ /* 0x000fe20000000800 */
[----:B------:R-:W-:Y:S01]  /*4640*/  IMAD.MOV.U32 R7, RZ, RZ, 0x1 ;  /* 0x00000001ff077424 */ /* 0x000fe200078e00ff */
[----:B------:R-:W1:Y:S01]  /*4650*/  LDC R4, c[0x0][0x618] ;  /* 0x00018600ff047b82 */ /* 0x000e620000000800 */
[----:B------:R-:W-:Y:S02]  /*4660*/  IMAD R22, R15, R14, R10 ;  /* 0x0000000e0f167224 */ /* 0x000fe400078e020a */
[----:B------:R-:W-:-:S04]  /*4670*/  IMAD.X R3, RZ, RZ, ~R0, P0 ;  /* 0x000000ffff037224 */ /* 0x000fc800000e0e00 */
[-C--:B--2---:R-:W-:Y:S01]  /*4680*/  IMAD R0, R3, R12.reuse, RZ ;  /* 0x0000000c03007224 */ /* 0x084fe200078e02ff */
[----:B------:R-:W2:Y:S01]  /*4690*/  LDC R6, c[0x0][0x608] ;  /* 0x00018200ff067b82 */ /* 0x000ea20000000800 */
[----:B0-----:R-:W-:-:S04]  /*46a0*/  IMAD.WIDE.U32 R2, R5, R12, R18 ;  /* 0x0000000c05027225 */ /* 0x001fc800078e0012 */
[----:B------:R-:W-:Y:S01]  /*46b0*/  IMAD R5, R5, R13, R0 ;  /* 0x0000000d05057224 */ /* 0x000fe200078e0200 */
[----:B------:R-:W-:Y:S02]  /*46c0*/  I2FP.F32.U32 R0, R20 ;  /* 0x0000001400007245 */ /* 0x000fe40000201000 */
[----:B------:R-:W0:Y:S01]  /*46d0*/  LDC R24, c[0x0][0x658] ;  /* 0x00019600ff187b82 */ /* 0x000e220000000800 */
[----:B------:R-:W-:Y:S01]  /*46e0*/  IMAD.IADD R3, R3, 0x1, R5 ;  /* 0x0000000103037824 */ /* 0x000fe200078e0205 */
[----:B---3--:R-:W-:Y:S01]  /*46f0*/  ISETP.NE.U32.AND P0, PT, R26, RZ, PT ;  /* 0x000000ff1a00720c */ /* 0x008fe20003f05070 */
[----:B------:R-:W-:Y:S01]  /*4700*/  FMUL R0, R0, UR4 ;  /* 0x0000000400007c20 */ /* 0x000fe20008400000 */
[----:B------:R-:W-:Y:S02]  /*4710*/  IMAD.MOV.U32 R5, RZ, RZ, -0x1 ;  /* 0xffffffffff057424 */ /* 0x000fe400078e00ff */
[----:B------:R-:W-:Y:S01]  /*4720*/  ISETP.NE.AND.EX P0, PT, R27, RZ, PT, P0 ;  /* 0x000000ff1b00720c */ /* 0x000fe20003f05300 */
[----:B------:R3:W4:Y:S01]  /*4730*/  F2I.U32.TRUNC.NTZ R12, R0 ;  /* 0x00000000000c7305 */ /* 0x000722000020f000 */
[----:B------:R-:W3:Y:S01]  /*4740*/  LDC R15, c[0x0][0x148] ;  /* 0x00005200ff0f7b82 */ /* 0x000ee20000000800 */
[----:B-1----:R-:W-:-:S02]  /*4750*/  SHF.R.U64 R10, R2, R4, R3 ;  /* 0x00000004020a7219 */ /* 0x002fc40000001203 */
[----:B------:R-:W-:-:S05]  /*4760*/  SHF.R.U32.HI R3, RZ, R4, R3 ;  /* 0x00000004ff037219 */ /* 0x000fca0000011603 */
[----:B------:R-:W1:Y:S01]  /*4770*/  LDC R14, c[0x0][0x600] ;  /* 0x00018000ff0e7b82 */ /* 0x000e620000000800 */
[-CC-:B--2---:R-:W-:Y:S02]  /*4780*/  SHF.R.U64 R8, R10, R6.reuse, R3.reuse ;  /* 0x000000060a087219 */ /* 0x184fe40000001203 */
[----:B------:R-:W-:-:S05]  /*4790*/  SHF.R.U32.HI R3, RZ, R6, R3 ;  /* 0x00000006ff037219 */ /* 0x000fca0000011603 */
[----:B------:R-:W2:Y:S01]  /*47a0*/  LDC R21, c[0x0][0x648] ;  /* 0x00019200ff157b82 */ /* 0x000ea20000000800 */
[-CC-:B0-----:R-:W-:Y:S02]  /*47b0*/  SHF.R.U64 R13, R8, R24.reuse, R3.reuse ;  /* 0x00000018080d7219 */ /* 0x181fe40000001203 */
[-C--:B------:R-:W-:Y:S02]  /*47c0*/  SHF.L.U32 R5, R5, R24.reuse, RZ ;  /* 0x0000001805057219 */ /* 0x080fe400000006ff */
[-C--:B------:R-:W-:Y:S01]  /*47d0*/  SHF.R.U32.HI R3, RZ, R24.reuse, R3 ;  /* 0x00000018ff037219 */ /* 0x080fe20000011603 */
[----:B------:R-:W-:Y:S01]  /*47e0*/  IMAD.MOV.U32 R2, RZ, RZ, R13 ;  /* 0x000000ffff027224 */ /* 0x000fe200078e000d */
[----:B------:R-:W-:Y:S01]  /*47f0*/  SHF.L.U32 R24, R7, R24, RZ ;  /* 0x0000001807187219 */ /* 0x000fe200000006ff */
[----:B------:R-:W0:Y:S01]  /*4800*/  LDC R25, c[0x0][0x638] ;  /* 0x00018e00ff197b82 */ /* 0x000e220000000800 */
[----:B------:R-:W-:-:S07]  /*4810*/  LOP3.LUT R19, RZ, R5, RZ, 0x33, !PT ;  /* 0x00000005ff137212 */ /* 0x000fce00078e33ff */
[----:B------:R-:W0:Y:S01]  /*4820*/  LDC R28, c[0x0][0x610] ;  /* 0x00018400ff1c7b82 */ /* 0x000e220000000800 */
[----:B----4-:R-:W-:Y:S05]  /*4830*/  @!P0 BRA `(.L_x_101) ;  /* 0x0000000000288947 */ /* 0x010fea0003800000 */
[----:B---3--:R-:W3:Y:S02]  /*4840*/  LDC R0, c[0x0][0x64c] ;  /* 0x00019300ff007b82 */ /* 0x008ee40000000800 */
[----:B---3--:R-:W-:-:S05]  /*4850*/  IADD3 R7, P0, R13, R0, RZ ;  /* 0x000000000d077210 */ /* 0x008fca0007f1e0ff */
        /* <DEDUP_REMOVED lines=8> */
.L_x_101:
[----:B------:R-:W4:Y:S01]  /*48e0*/  LDC R4, c[0x0][0x65c] ;  /* 0x00019700ff047b82 */ /* 0x000f220000000800 */
[----:B--23--:R-:W-:Y:S01]  /*48f0*/  SHF.R.U64 R0, R2, R21, R3 ;  /* 0x0000001502007219 */ /* 0x00cfe20000001203 */
[----:B-1----:R-:W-:Y:S01]  /*4900*/  VIADD R3, R14, 0xffffffff ;  /* 0xffffffff0e037836 */ /* 0x002fe20000000000 */
[----:B------:R-:W-:Y:S01]  /*4910*/  LOP3.LUT R19, R8, R19, RZ, 0xc0, !PT ;  /* 0x0000001308137212 */ /* 0x000fe200078ec0ff */
[----:B------:R-:W-:Y:S02]  /*4920*/  IMAD.MOV R12, RZ, RZ, -R12 ;  /* 0x000000ffff0c7224 */ /* 0x000fe400078e0a0c */
[----:B------:R-:W-:Y:S01]  /*4930*/  IMAD.MOV R2, RZ, RZ, -R0 ;  /* 0x000000ffff027224 */ /* 0x000fe200078e0a00 */
[----:B------:R-:W-:Y:S01]  /*4940*/  LOP3.LUT R3, R10, R3, RZ, 0xc0, !PT ;  /* 0x000000030a037212 */ /* 0x000fe200078ec0ff */
[----:B------:R-:W-:Y:S02]  /*4950*/  IMAD R19, R24, R0, R19 ;  /* 0x0000000018137224 */ /* 0x000fe400078e0213 */
[----:B0-----:R-:W-:-:S04]  /*4960*/  IMAD R0, R2, R25, R13 ;  /* 0x0000001902007224 */ /* 0x001fc800078e020d */
[----:B------:R-:W-:Y:S01]  /*4970*/  IMAD R2, R0, R14, R3 ;  /* 0x0000000e00027224 */ /* 0x000fe200078e0203 */
[----:B----4-:R-:W-:Y:S01]  /*4980*/  ISETP.NE.AND P0, PT, R4, 0x1, PT ;  /* 0x000000010400780c */ /* 0x010fe20003f05270 */
[----:B------:R-:W-:-:S05]  /*4990*/  IMAD.MOV.U32 R4, RZ, RZ, 0x1 ;  /* 0x00000001ff047424 */ /* 0x000fca00078e00ff */
[----:B------:R-:W-:-:S07]  /*49a0*/  PRMT R0, R4, 0x7610, R0 ;  /* 0x0000761004007816 */ /* 0x000fce0000000000 */
[----:B------:R-:W-:-:S04]  /*49b0*/  @P0 IMAD R22, R15, R12, R20 ;  /* 0x0000000c0f160224 */ /* 0x000fc800078e0214 */
[----:B------:R-:W-:-:S05]  /*49c0*/  IMAD R19, R19, R28, R22 ;  /* 0x0000001c13137224 */ /* 0x000fca00078e0216 */
[----:B------:R-:W-:Y:S02]  /*49d0*/  SEL R22, R2, R19, !P0 ;  /* 0x0000001302167207 */ /* 0x000fe40004000000 */
[----:B------:R-:W-:Y:S01]  /*49e0*/  SEL R19, R19, R2, !P0 ;  /* 0x0000000213137207 */ /* 0x000fe20004000000 */
[----:B------:R-:W-:-:S07]  /*49f0*/  IMAD.MOV.U32 R2, RZ, RZ, R11 ;  /* 0x000000ffff027224 */ /* 0x000fce00078e000b */
.L_x_99:
[----:B------:R-:W-:Y:S02]  /*4a00*/  LOP3.LUT P0, RZ, R0, 0xff, RZ, 0xc0, !PT ;  /* 0x000000ff00ff7812 */ /* 0x000fe4000780c0ff */
[----:B------:R-:W-:-:S11]  /*4a10*/  LOP3.LUT R73, R73, 0x1, RZ, 0x3c, !PT ;  /* 0x0000000149497812 */ /* 0x000fd600078e3cff */
[----:B------:R-:W-:Y:S05]  /*4a20*/  @P0 BRA `(.L_x_102) ;  /* 0xffffffcc00300947 */ /* 0x000fea000383ffff */
[----:B------:R-:W-:Y:S05]  /*4a30*/  EXIT ;  /* 0x000000000000794d */ /* 0x000fea0003800000 */
.L_x_17:
[----:B------:R-:W-:-:S08]  /*4a40*/  ISETP.NE.AND P0, PT, R5, RZ, PT ;  /* 0x000000ff0500720c */ /* 0x000fd00003f05270 */
[----:B0-----:R-:W0:-:S00]  /*4a50*/  USETMAXREG.DEALLOC.CTAPOOL 0x28 ;  /* 0x00000028000079c8 */ /* 0x001e0000080e0500 */
[----:B------:R-:W-:Y:S05]  /*4a60*/  @P0 EXIT ;  /* 0x000000000000094d */ /* 0x000fea0003800000 */
[----:B0-----:R-:W-:Y:S01]  /*4a70*/  LOP3.LUT P0, RZ, R8, 0xff, RZ, 0xc0, !PT ;  /* 0x000000ff08ff7812 */ /* 0x001fe2000780c0ff */
[----:B------:R-:W-:Y:S02]  /*4a80*/  IMAD.MOV.U32 R0, RZ, RZ, 0x1 ;  /* 0x00000001ff007424 */ /* 0x000fe400078e00ff */
[----:B------:R-:W-:-:S10]  /*4a90*/  IMAD.MOV.U32 R7, RZ, RZ, RZ ;  /* 0x000000ffff077224 */ /* 0x000fd400078e00ff */
[----:B------:R-:W-:Y:S05]  /*4aa0*/  @!P0 BRA `(.L_x_103) ;  /* 0x0000000c00788947 */ /* 0x000fea0003800000 */
[----:B------:R-:W0:Y:S01]  /*4ab0*/  S2UR UR9, SR_CgaCtaId ;  /* 0x00000000000979c3 */ /* 0x000e220000008800 */
[----:B------:R-:W-:Y:S01]  /*4ac0*/  UMOV UR10, 0x1 ;  /* 0x00000001000a7882 */ /* 0x000fe20000000000 */
[----:B------:R-:W-:Y:S01]  /*4ad0*/  LOP3.LUT P0, RZ, R4, 0x1f, RZ, 0xc0, !PT ;  /* 0x0000001f04ff7812 */ /* 0x000fe2000780c0ff */
[----:B------:R-:W-:Y:S01]  /*4ae0*/  ULDC UR5, c[0x0][0x658] ;  /* 0x0001960000057ab9 */ /* 0x000fe20000000800 */
[----:B------:R-:W-:Y:S01]  /*4af0*/  UMOV UR7, 0xffffffff ;  /* 0xffffffff00077882 */ /* 0x000fe20000000000 */
[----:B------:R-:W-:Y:S01]  /*4b00*/  BSSY B0, `(.L_x_103) ;  /* 0x00000d8000007945 */ /* 0x000fe20003800000 */
[----:B------:R-:W-:Y:S01]  /*4b10*/  USHF.L.U32 UR7, UR7, UR5, URZ ;  /* 0x0000000507077299 */ /* 0x000fe2000800063f */
[C---:B------:R-:W-:Y:S01]  /*4b20*/  ISETP.NE.AND P2, PT, R3.reuse, RZ, PT ;  /* 0x000000ff0300720c */ /* 0x040fe20003f45270 */
[----:B------:R-:W-:Y:S01]  /*4b30*/  IMAD.MOV.U32 R8, RZ, RZ, 0x1 ;  /* 0x00000001ff087424 */ /* 0x000fe200078e00ff */
[----:B------:R-:W-:Y:S01]  /*4b40*/  ISETP.NE.OR P0, PT, R3, RZ, !P0 ;  /* 0x000000ff0300720c */ /* 0x000fe20004705670 */
[----:B------:R-:W-:Y:S01]  /*4b50*/  IMAD.MOV.U32 R0, RZ, RZ, 0x1 ;  /* 0x00000001ff007424 */ /* 0x000fe200078e00ff */
[----:B------:R-:W-:Y:S01]  /*4b60*/  LOP3.LUT R6, R16, 0x2, RZ, 0xfc, !PT ;  /* 0x0000000210067812 */ /* 0x000fe200078efcff */
[----:B------:R-:W-:Y:S01]  /*4b70*/  IMAD.MOV.U32 R7, RZ, RZ, RZ ;  /* 0x000000ffff077224 */ /* 0x000fe200078e00ff */
[----:B------:R-:W-:Y:S01]  /*4b80*/  ULDC UR4, c[0x0][0x600] ;  /* 0x0001800000047ab9 */ /* 0x000fe20000000800 */
[----:B------:R-:W-:Y:S01]  /*4b90*/  UMOV UR18, 0x5 ;  /* 0x0000000500127882 */ /* 0x000fe20000000000 */
[----:B------:R-:W-:-:S02]  /*4ba0*/  UIADD3 UR26, UR40, 0x1, URZ ;  /* 0x00000001281a7890 */ /* 0x000fc4000fffe03f */
[----:B------:R-:W-:Y:S02]  /*4bb0*/  UIADD3 UR4, UR4, -0x1, URZ ;  /* 0xffffffff04047890 */ /* 0x000fe4000fffe03f */
[----:B------:R-:W-:Y:S02]  /*4bc0*/  USHF.L.U32 UR5, UR10, UR5, URZ ;  /* 0x000000050a057299 */ /* 0x000fe4000800063f */
[----:B------:R-:W-:Y:S01]  /*4bd0*/  ULOP3.LUT UR7, URZ, UR7, URZ, 0x33, !UPT ;  /* 0x000000073f077292 */ /* 0x000fe2000f8e333f */
[----:B------:R-:W-:Y:S01]  /*4be0*/  ULDC.64 UR24, c[0x0][0x198] ;  /* 0x0000660000187ab9 */ /* 0x000fe20000000a00 */
[----:B0-----:R-:W-:Y:S02]  /*4bf0*/  ULOP3.LUT UR8, UR9, 0x1, URZ, 0xc0, !UPT ;  /* 0x0000000109087892 */ /* 0x001fe4000f8ec03f */
[----:B------:R-:W-:Y:S02]  /*4c00*/  USHF.R.U32.HI UR27, URZ, 0x1, UR9 ;  /* 0x000000013f1b7899 */ /* 0x000fe40008011609 */
[----:B------:R-:W-:-:S02]  /*4c10*/  USHF.L.U32 UR6, UR9, 0x5, URZ ;  /* 0x0000000509067899 */ /* 0x000fc4000800063f */
[----:B------:R-:W-:Y:S02]  /*4c20*/  USHF.L.U32 UR28, UR9, 0xa, URZ ;  /* 0x0000000a091c7899 */ /* 0x000fe4000800063f */
[----:B------:R-:W-:Y:S02]  /*4c30*/  ULOP3.LUT UR9, UR9, 0xfffffffe, URZ, 0xc0, !UPT ;  /* 0xfffffffe09097892 */ /* 0x000fe4000f8ec03f */
[----:B------:R-:W-:Y:S02]  /*4c40*/  UISETP.GT.U32.AND UP0, UPT, UR8, 0xffff, UPT ;  /* 0x0000ffff0800788c */ /* 0x000fe4000bf04070 */
[----:B------:R-:W-:Y:S02]  /*4c50*/  USHF.L.U32 UR13, UR10, UR9, URZ ;  /* 0x000000090a0d7299 */ /* 0x000fe4000800063f */
[----:B------:R-:W-:Y:S02]  /*4c60*/  ULOP3.LUT UR9, UR9, 0x1, URZ, 0xfc, !UPT ;  /* 0x0000000109097892 */ /* 0x000fe4000f8efc3f */
[----:B------:R-:W-:-:S02]  /*4c70*/  USEL UR8, UR8, 0xffff, !UP0 ;  /* 0x0000ffff08087887 */ /* 0x000fc4000c000000 */
[----:B------:R-:W-:Y:S02]  /*4c80*/  USHF.L.U32 UR9, UR10, UR9, URZ ;  /* 0x000000090a097299 */ /* 0x000fe4000800063f */
[----:B------:R-:W-:Y:S02]  /*4c90*/  ULOP3.LUT UR8, UR8, 0xffff, URZ, 0xc0, !UPT ;  /* 0x0000ffff08087892 */ /* 0x000fe4000f8ec03f */
[----:B------:R-:W-:Y:S02]  /*4ca0*/  ULOP3.LUT UR6, UR6, 0x20, URZ, 0xc0, !UPT ;  /* 0x0000002006067892 */ /* 0x000fe4000f8ec03f */
[----:B------:R-:W-:Y:S02]  /*4cb0*/  ULOP3.LUT UR13, UR13, UR9, URZ, 0xfc, !UPT ;  /* 0x000000090d0d7292 */ /* 0x000fe4000f8efc3f */
[----:B------:R-:W-:-:S12]  /*4cc0*/  USHF.L.U32 UR18, UR18, UR8, URZ ;  /* 0x0000000812127299 */ /* 0x000fd8000800063f */
.L_x_115:
[----:B------:R-:W-:-:S03]  /*4cd0*/  UMOV UR8, 0xffffffff ;  /* 0xffffffff00087882 */ /* 0x000fc60000000000 */
[----:B------:R-:W-:Y:S05]  /*4ce0*/  BRA.DIV UR8, `(.L_x_104) ;  /* 0x0000000e08d87947 */ /* 0x000fea000b800000 */
[----:B------:R-:W-:-:S13]  /*4cf0*/  ELECT P6, URZ, PT ;  /* 0x00000000003f782f */ /* 0x000fda00038c0000 */
.L_x_127:
[----:B------:R-:W0:Y:S01]  /*4d00*/  LDC R3, c[0x0][0x28c] ;  /* 0x0000a300ff037b82 */ /* 0x000e220000000800 */
[----:B------:R-:W-:Y:S01]  /*4d10*/  BSSY B1, `(.L_x_105) ;  /* 0x000003e000017945 */ /* 0x000fe20003800000 */
[----:B0-----:R-:W-:-:S13]  /*4d20*/  ISETP.LT.OR P6, PT, R3, 0x1, !P6 ;  /* 0x000000010300780c */ /* 0x001fda00077c1670 */
[----:B------:R-:W-:Y:S05]  /*4d30*/  @P6 BRA `(.L_x_106) ;  /* 0x0000000000ec6947 */ /* 0x000fea0003800000 */
[----:B------:R-:W-:Y:S01]  /*4d40*/  LEA R19, R19, UR27, 0x1 ;  /* 0x0000001b13137c11 */ /* 0x000fe2000f8e08ff */
[----:B------:R-:W-:Y:S01]  /*4d50*/  IMAD.MOV.U32 R12, RZ, RZ, RZ ;  /* 0x000000ffff0c7224 */ /* 0x000fe200078e00ff */
[----:B------:R-:W-:Y:S01]  /*4d60*/  LEA R22, R22, UR6, 0x6 ;  /* 0x0000000616167c11 */ /* 0x000fe2000f8e30ff */
[----:B------:R-:W-:Y:S02]  /*4d70*/  IMAD.U32 R13, RZ, RZ, UR26 ;  /* 0x0000001aff0d7e24 */ /* 0x000fe4000f8e00ff */
[----:B------:R-:W-:Y:S02]  /*4d80*/  IMAD.MOV.U32 R3, RZ, RZ, R0 ;  /* 0x000000ffff037224 */ /* 0x000fe400078e0000 */
[----:B------:R-:W-:Y:S02]  /*4d90*/  IMAD.MOV.U32 R4, RZ, RZ, R7 ;  /* 0x000000ffff047224 */ /* 0x000fe400078e0007 */
[----:B------:R-:W-:-:S07]  /*4da0*/  IMAD.SHL.U32 R19, R19, 0x20, RZ ;  /* 0x0000002013137824 */ /* 0x000fce00078e00ff */
.L_x_110:
[----:B------:R-:W0:Y:S01]  /*4db0*/  S2R R10, SR_CgaCtaId ;  /* 0x00000000000a7919 */ /* 0x000e220000008800 */
[----:B------:R-:W-:Y:S01]  /*4dc0*/  MOV R5, 0x400 ;  /* 0x0000040000057802 */ /* 0x000fe20000000f00 */
[----:B------:R-:W1:Y:S03]  /*4dd0*/  @!P2 LDC R9, c[0x0][0x500] ;  /* 0x00014000ff09ab82 */ /* 0x000e660000000800 */
[----:B0-----:R-:W-:Y:S02]  /*4de0*/  LEA R11, R10, R5, 0x18 ;  /* 0x000000050a0b7211 */ /* 0x001fe400078ec0ff */
[----:B------:R-:W-:-:S03]  /*4df0*/  SHF.L.U32 R5, R3, 0x1f, RZ ;  /* 0x0000001f03057819 */ /* 0x000fc600000006ff */
[----:B------:R-:W-:-:S04]  /*4e00*/  IMAD R10, R4, 0x8, R11 ;  /* 0x00000008040a7824 */ /* 0x000fc800078e020b */
[----:B------:R-:W0:Y:S02]  /*4e10*/  SYNCS.PHASECHK.TRANS64.TRYWAIT P1, [R10+URZ+0x18], R5 ;  /* 0x000018050a0075a7 */ /* 0x000e24000802017f */
[----:B01----:R-:W-:Y:S05]  /*4e20*/  @!P1 BRA `(.L_x_107) ;  /* 0x0000000c00a89947 */ /* 0x003fea0003800000 */
.L_x_128:
[----:B0-----:R-:W-:Y:S01]  /*4e30*/  PRMT R5, R6, 0x9910, RZ ;  /* 0x0000991006057816 */ /* 0x001fe200000000ff */
[----:B------:R0:W-:Y:S03]  /*4e40*/  @!P2 SYNCS.ARRIVE.TRANS64 RZ, [R10+URZ], R9 ;  /* 0x000000090affa9a7 */ /* 0x0001e6000800003f */
[----:B------:R-:W-:-:S13]  /*4e50*/  ISETP.NE.AND P1, PT, R5, 0x2, PT ;  /* 0x000000020500780c */ /* 0x000fda0003f25270 */
[----:B0-----:R-:W-:Y:S05]  /*4e60*/  @P1 BRA `(.L_x_108) ;  /* 0x0000000000041947 */ /* 0x001fea0003800000 */
[----:B------:R-:W-:Y:S01]  /*4e70*/  BPT.TRAP 0x1 ;  /* 0x000000040000795c */ /* 0x000fe20000300000 */
.L_x_108:
[----:B------:R-:W-:Y:S05]  /*4e80*/  @P0 BRA `(.L_x_109) ;  /* 0x0000000000040947 */ /* 0x000fea0003800000 */
[----:B------:R-:W-:Y:S01]  /*4e90*/  BPT.TRAP 0x1 ;  /* 0x000000040000795c */ /* 0x000fe20000300000 */
.L_x_109:
[----:B------:R-:W-:Y:S01]  /*4ea0*/  R2UR UR8, R4 ;  /* 0x00000000040872ca */ /* 0x000fe200000e0000 */
[----:B------:R-:W-:Y:S01]  /*4eb0*/  VIADD R13, R13, 0xffffffff ;  /* 0xffffffff0d0d7836 */ /* 0x000fe20000000000 */
[----:B------:R-:W-:Y:S01]  /*4ec0*/  R2UR UR15, R11 ;  /* 0x000000000b0f72ca */ /* 0x000fe200000e0000 */
[----:B------:R-:W-:Y:S01]  /*4ed0*/  UIADD3 UR14, UP0, UR24, 0xf0, URZ ;  /* 0x000000f0180e7890 */ /* 0x000fe2000ff1e03f */
[----:B------:R-:W-:Y:S01]  /*4ee0*/  R2UR UR22, R19 ;  /* 0x00000000131672ca */ /* 0x000fe200000e0000 */
[----:B------:R-:W-:Y:S01]  /*4ef0*/  UIADD3 UR30, UP1, UR24, 0x1f0, URZ ;  /* 0x000001f0181e7890 */ /* 0x000fe2000ff3e03f */
[----:B------:R-:W-:Y:S01]  /*4f00*/  R2UR UR9, R10 ;  /* 0x000000000a0972ca */ /* 0x000fe200000e0000 */
[----:B------:R-:W-:Y:S01]  /*4f10*/  UPRMT UR19, URZ, 0x5410, UR18 ;  /* 0x000054103f137896 */ /* 0x000fe20008000012 */
[----:B------:R-:W-:Y:S01]  /*4f20*/  R2UR UR10, R12 ;  /* 0x000000000c0a72ca */ /* 0x000fe200000e0000 */
[----:B------:R-:W-:Y:S01]  /*4f30*/  VIADD R4, R4, 0x1 ;  /* 0x0000000104047836 */ /* 0x000fe20000000000 */
[----:B------:R-:W-:Y:S01]  /*4f40*/  R2UR UR12, R2 ;  /* 0x00000000020c72ca */ /* 0x000fe200000e0000 */
[----:B------:R-:W-:Y:S01]  /*4f50*/  UPRMT UR29, URZ, 0x5410, UR13 ;  /* 0x000054103f1d7896 */ /* 0x000fe2000800000d */
[----:B------:R-:W-:Y:S01]  /*4f60*/  R2UR UR23, R22 ;  /* 0x00000000161772ca */ /* 0x000fe200000e0000 */
[----:B------:R-:W-:Y:S01]  /*4f70*/  USHF.L.U32 UR8, UR8, 0xb, URZ ;  /* 0x0000000b08087899 */ /* 0x000fe2000800063f */
[----:B------:R-:W-:Y:S01]  /*4f80*/  ISETP.GT.AND P3, PT, R13, 0x1, PT ;  /* 0x000000010d00780c */ /* 0x000fe20003f64270 */
[----:B------:R-:W-:Y:S01]  /*4f90*/  UIADD3.X UR31, URZ, UR25, URZ, UP1, !UPT ;  /* 0x000000193f1f7290 */ /* 0x000fe20008ffe43f */
[----:B------:R-:W-:Y:S01]  /*4fa0*/  ISETP.NE.AND P1, PT, R4, 0x3, PT ;  /* 0x000000030400780c */ /* 0x000fe20003f25270 */
[----:B------:R-:W-:Y:S01]  /*4fb0*/  ULEA UR11, UR27, UR8, 0xa ;  /* 0x000000081b0b7291 */ /* 0x000fe2000f8e503f */
[----:B------:R-:W-:Y:S01]  /*4fc0*/  VIADD R12, R12, 0x20 ;  /* 0x000000200c0c7836 */ /* 0x000fe20000000000 */
[----:B------:R-:W-:Y:S01]  /*4fd0*/  ULOP3.LUT UR8, UR8, 0x400, UR28, 0xf8, !UPT ;  /* 0x0000040008087892 */ /* 0x000fe2000f8ef81c */
[----:B------:R-:W-:Y:S01]  /*4fe0*/  SEL R10, RZ, 0x1, P1 ;  /* 0x00000001ff0a7807 */ /* 0x000fe20000800000 */
[----:B------:R-:W-:Y:S01]  /*4ff0*/  ULEA UR11, UR11, UR15, 0x1 ;  /* 0x0000000f0b0b7291 */ /* 0x000fe2000f8e083f */
[----:B------:R-:W-:Y:S01]  /*5000*/  SEL R4, R4, RZ, P1 ;  /* 0x000000ff04047207 */ /* 0x000fe20000800000 */
[----:B------:R-:W-:Y:S01]  /*5010*/  ULEA UR8, UR8, UR15, 0x1 ;  /* 0x0000000f08087291 */ /* 0x000fe2000f8e083f */
[----:B------:R-:W-:Y:S01]  /*5020*/  LOP3.LUT R3, R3, R10, RZ, 0x3c, !PT ;  /* 0x0000000a03037212 */ /* 0x000fe200078e3cff */
[----:B------:R-:W-:-:S02]  /*5030*/  UIADD3 UR20, UR11, 0x100, URZ ;  /* 0x000001000b147890 */ /* 0x000fc4000fffe03f */
[----:B------:R-:W-:Y:S02]  /*5040*/  UIADD3.X UR15, URZ, UR25, URZ, UP0, !UPT ;  /* 0x000000193f0f7290 */ /* 0x000fe400087fe43f */
[----:B------:R-:W-:Y:S01]  /*5050*/  UIADD3 UR21, UR8, 0x3100, URZ ;  /* 0x0000310008157890 */ /* 0x000fe2000fffe03f */
[----:B------:R-:W-:Y:S01]  /*5060*/  UMOV UR16, 0x0 ;  /* 0x0000000000107882 */ /* 0x000fe20000000000 */
[----:B------:R-:W-:Y:S01]  /*5070*/  UMOV UR17, 0x10000000 ;  /* 0x1000000000117882 */ /* 0x000fe20000000000 */
[----:B------:R-:W-:Y:S01]  /*5080*/  UMOV UR11, UR22 ;  /* 0x00000016000b7c82 */ /* 0x000fe20008000000 */
[----:B------:R-:W-:-:S03]  /*5090*/  UMOV UR8, UR20 ;  /* 0x0000001400087c82 */ /* 0x000fc60008000000 */
[----:B------:R0:W-:Y:S02]  /*50a0*/  UTMALDG.3D.MULTICAST [UR8], [UR14], UR19, desc[UR16] ;  /* 0x000010080e0073b4 */ /* 0x0001e40008011813 */
[----:B0-----:R-:W-:Y:S01]  /*50b0*/  UMOV UR8, UR21 ;  /* 0x0000001500087c82 */ /* 0x001fe20008000000 */
[----:B------:R-:W-:Y:S02]  /*50c0*/  UMOV UR11, UR23 ;  /* 0x00000017000b7c82 */ /* 0x000fe40008000000 */
[----:B------:R0:W-:Y:S02]  /*50d0*/  UTMALDG.3D.MULTICAST [UR8], [UR30], UR29, desc[UR16] ;  /* 0x000010081e0073b4 */ /* 0x0001e4000801181d */
[----:B0-----:R-:W-:Y:S05]  /*50e0*/  @P3 BRA `(.L_x_110) ;  /* 0xfffffffc00303947 */ /* 0x001fea000383ffff */
.L_x_106:
[----:B------:R-:W-:Y:S05]  /*50f0*/  BSYNC B1 ;  /* 0x0000000000017941 */ /* 0x000fea0003800000 */
.L_x_105:
[----:B------:R-:W2:Y:S01]  /*5100*/  LDL.64 R10, [R1] ;  /* 0x00000000010a7983 */ /* 0x000ea20000100a00 */
[----:B------:R-:W-:Y:S01]  /*5110*/  LOP3.LUT P4, RZ, R8, 0xff, RZ, 0xc0, !PT ;  /* 0x000000ff08ff7812 */ /* 0x000fe2000788c0ff */
[----:B------:R-:W-:Y:S01]  /*5120*/  VIADD R4, R7, UR40 ;  /* 0x0000002807047c36 */ /* 0x000fe20008000000 */
[----:B------:R-:W-:Y:S01]  /*5130*/  ULDC.64 UR8, c[0x0][0x650] ;  /* 0x0001940000087ab9 */ /* 0x000fe20000000a00 */
[----:B------:R-:W-:Y:S01]  /*5140*/  IMAD.U32 R7, RZ, RZ, UR40 ;  /* 0x00000028ff077e24 */ /* 0x000fe2000f8e00ff */
[----:B------:R-:W-:Y:S01]  /*5150*/  UISETP.GE.U32.AND UP0, UPT, UR40, 0x3, UPT ;  /* 0x000000032800788c */ /* 0x000fe2000bf06070 */
[----:B------:R-:W-:Y:S01]  /*5160*/  BSSY B1, `(.L_x_111) ;  /* 0x000006f000017945 */ /* 0x000fe20003800000 */
[----:B------:R-:W-:Y:S01]  /*5170*/  ISETP.GT.U32.AND P1, PT, R4, 0x2, PT ;  /* 0x000000020400780c */ /* 0x000fe20003f24070 */
[----:B------:R-:W-:Y:S01]  /*5180*/  IMAD.MOV.U32 R19, RZ, RZ, -0x1 ;  /* 0xffffffffff137424 */ /* 0x000fe200078e00ff */
[----:B------:R-:W-:Y:S01]  /*5190*/  PRMT R8, RZ, 0x7610, R8 ;  /* 0x00007610ff087816 */ /* 0x000fe20000000008 */
[----:B------:R-:W-:Y:S01]  /*51a0*/  IMAD.MOV.U32 R22, RZ, RZ, -0x1 ;  /* 0xffffffffff167424 */ /* 0x000fe200078e00ff */
[----:B------:R-:W-:-:S02]  /*51b0*/  ISETP.LT.U32.AND P1, PT, R7, 0x3, P1 ;  /* 0x000000030700780c */ /* 0x000fc40000f21070 */
[----:B------:R-:W-:Y:S01]  /*51c0*/  PLOP3.LUT P3, PT, PT, PT, UP0, 0x80, 0x0 ;  /* 0x000000000000781c */ /* 0x000fe20003f6f008 */
[----:B------:R-:W0:Y:S01]  /*51d0*/  @P4 S2R R3, SR_CgaCtaId ;  /* 0x0000000000034919 */ /* 0x000e220000008800 */
[----:B------:R-:W-:-:S04]  /*51e0*/  @P4 MOV R2, 0x400 ;  /* 0x0000040000024802 */ /* 0x000fc80000000f00 */
[----:B0-----:R-:W-:Y:S01]  /*51f0*/  @P4 LEA R5, R3, R2, 0x18 ;  /* 0x0000000203054211 */ /* 0x001fe200078ec0ff */
[----:B------:R-:W-:-:S03]  /*5200*/  IMAD.WIDE.U32 R2, R4, -0x55555555, RZ ;  /* 0xaaaaaaab04027825 */ /* 0x000fc600078e00ff */
[----:B------:R0:W-:Y:S01]  /*5210*/  @P4 SYNCS.ARRIVE.TRANS64.A1T0 RZ, [R5+URZ+0x68], RZ ;  /* 0x000068ff05ff49a7 */ /* 0x0001e2000810003f */
[----:B------:R-:W-:Y:S01]  /*5220*/  IMAD.MOV.U32 R2, RZ, RZ, -0x1 ;  /* 0xffffffffff027424 */ /* 0x000fe200078e00ff */
[----:B0-----:R-:W-:Y:S02]  /*5230*/  SHF.R.U32.HI R5, RZ, 0x1, R3 ;  /* 0x00000001ff057819 */ /* 0x001fe40000011603 */
[----:B------:R-:W-:-:S03]  /*5240*/  SEL R3, RZ, 0x1, !P1 ;  /* 0x00000001ff037807 */ /* 0x000fc60004800000 */
[----:B------:R-:W-:Y:S01]  /*5250*/  IMAD R7, R5, -0x3, R4 ;  /* 0xfffffffd05077824 */ /* 0x000fe200078e0204 */
[----:B------:R-:W-:Y:S02]  /*5260*/  LOP3.LUT R0, R0, R3, RZ, 0x3c, !PT ;  /* 0x0000000300007212 */ /* 0x000fe400078e3cff */
[----:B------:R-:W-:Y:S02]  /*5270*/  PRMT R3, RZ, 0x7610, R3 ;  /* 0x00007610ff037816 */ /* 0x000fe40000000003 */
[----:B------:R-:W-:Y:S02]  /*5280*/  @P3 LOP3.LUT R0, R0, 0x1, R5, 0x78, !PT ;  /* 0x0000000100003812 */ /* 0x000fe400078e7805 */
[----:B--2---:R-:W-:-:S04]  /*5290*/  IADD3 R18, P4, R18, R10, RZ ;  /* 0x0000000a12127210 */ /* 0x004fc80007f9e0ff */
[----:B------:R-:W-:Y:S01]  /*52a0*/  ISETP.GE.U32.AND P1, PT, R18, UR8, PT ;  /* 0x0000000812007c0c */ /* 0x000fe2000bf26070 */
[----:B------:R-:W-:-:S05]  /*52b0*/  IMAD.X R17, R17, 0x1, R23, P4 ;  /* 0x0000000111117824 */ /* 0x000fca00020e0617 */
[----:B------:R-:W-:-:S13]  /*52c0*/  ISETP.GE.U32.AND.EX P1, PT, R17, UR9, PT, P1 ;  /* 0x0000000911007c0c */ /* 0x000fda000bf26110 */
[----:B------:R-:W-:Y:S05]  /*52d0*/  @P1 BRA `(.L_x_112) ;  /* 0x00000004005c1947 */ /* 0x000fea0003800000 */
[----:B------:R-:W0:Y:S01]  /*52e0*/  S2R R11, SR_CTAID.X ;  /* 0x00000000000b7919 */ /* 0x000e220000002500 */
[----:B------:R-:W-:Y:S01]  /*52f0*/  ULDC.64 UR8, c[0x0][0x628] ;  /* 0x00018a0000087ab9 */ /* 0x000fe20000000a00 */
[----:B------:R-:W1:Y:S01]  /*5300*/  LDC R12, c[0x0][0x144] ;  /* 0x00005100ff0c7b82 */ /* 0x000e620000000800 */
[----:B------:R-:W-:Y:S01]  /*5310*/  ISETP.NE.U32.AND P1, PT, RZ, UR8, PT ;  /* 0x00000008ff007c0c */ /* 0x000fe2000bf25070 */
[----:B------:R-:W2:Y:S01]  /*5320*/  S2R R9, SR_CTAID.Y ;  /* 0x0000000000097919 */ /* 0x000ea20000002600 */
[----:B------:R-:W-:Y:S01]  /*5330*/  ULDC UR10, c[0x0][0x150] ;  /* 0x00005400000a7ab9 */ /* 0x000fe20000000800 */
[----:B------:R-:W-:Y:S01]  /*5340*/  ULDC UR11, c[0x0][0x630] ;  /* 0x00018c00000b7ab9 */ /* 0x000fe20000000800 */
[----:B------:R-:W-:Y:S01]  /*5350*/  ISETP.NE.AND.EX P1, PT, RZ, UR9, PT, P1 ;  /* 0x00000009ff007c0c */ /* 0x000fe2000bf25310 */
[----:B------:R-:W-:Y:S01]  /*5360*/  IMAD.MOV.U32 R2, RZ, RZ, R18 ;  /* 0x000000ffff027224 */ /* 0x000fe200078e0012 */
[----:B0-----:R-:W-:-:S05]  /*5370*/  I2FP.F32.U32 R3, R11 ;  /* 0x0000000b00037245 */ /* 0x001fca0000201000 */
[----:B------:R-:W-:Y:S01]  /*5380*/  FMUL R14, R3, UR10 ;  /* 0x0000000a030e7c20 */ /* 0x000fe20008400000 */
[----:B------:R-:W-:-:S05]  /*5390*/  IMAD.MOV.U32 R3, RZ, RZ, R17 ;  /* 0x000000ffff037224 */ /* 0x000fca00078e0011 */
[----:B--2---:R-:W-:Y:S05]  /*53a0*/  @!P1 BRA `(.L_x_113) ;  /* 0x0000000000289947 */ /* 0x004fea0003800000 */
[----:B------:R-:W-:Y:S02]  /*53b0*/  ULDC UR10, c[0x0][0x634] ;  /* 0x00018d00000a7ab9 */ /* 0x000fe40000000800 */
[----:B------:R-:W-:-:S05]  /*53c0*/  IADD3 R3, P1, R18, UR10, RZ ;  /* 0x0000000a12037c10 */ /* 0x000fca000ff3e0ff */
[----:B------:R-:W-:-:S04]  /*53d0*/  IMAD.X R13, RZ, RZ, R17, P1 ;  /* 0x000000ffff0d7224 */ /* 0x000fc800008e0611 */
[----:B------:R-:W-:-:S04]  /*53e0*/  IMAD.WIDE.U32 R4, R13, UR8, RZ ;  /* 0x000000080d047c25 */ /* 0x000fc8000f8e00ff */
[----:B------:R-:W-:-:S04]  /*53f0*/  IMAD.WIDE.U32 R4, P1, R3, UR9, R4 ;  /* 0x0000000903047c25 */ /* 0x000fc8000f820004 */
[----:B------:R-:W-:-:S04]  /*5400*/  IMAD.WIDE.U32 R2, R3, UR8, RZ ;  /* 0x0000000803027c25 */ /* 0x000fc8000f8e00ff */
[----:B------:R-:W-:Y:S01]  /*5410*/  IMAD.MOV.U32 R2, RZ, RZ, R5 ;  /* 0x000000ffff027224 */ /* 0x000fe200078e0005 */
[----:B------:R-:W-:Y:S01]  /*5420*/  IADD3 RZ, P3, R3, R4, RZ ;  /* 0x0000000403ff7210 */ /* 0x000fe20007f7e0ff */
[----:B------:R-:W-:-:S04]  /*5430*/  IMAD.X R3, RZ, RZ, RZ, P1 ;  /* 0x000000ffff037224 */ /* 0x000fc800008e06ff */
[----:B------:R-:W-:-:S08]  /*5440*/  IMAD.WIDE.U32.X R2, R13, UR9, R2, P3 ;  /* 0x000000090d027c25 */ /* 0x000fd000098e0402 */
.L_x_113:
[--C-:B------:R-:W-:Y:S01]  /*5450*/  SHF.R.U64 R10, R2, UR11, R3.reuse ;  /* 0x0000000b020a7c19 */ /* 0x100fe20008001203 */
[----:B------:R-:W0:Y:S01]  /*5460*/  F2I.U32.TRUNC.NTZ R14, R14 ;  /* 0x0000000e000e7305 */ /* 0x000e22000020f000 */
[----:B------:R-:W-:Y:S01]  /*5470*/  SHF.R.U32.HI R2, RZ, UR11, R3 ;  /* 0x0000000bff027c19 */ /* 0x000fe20008011603 */
[----:B------:R-:W-:Y:S01]  /*5480*/  ULDC.64 UR8, c[0x0][0x620] ;  /* 0x0001880000087ab9 */ /* 0x000fe20000000a00 */
[----:B------:R-:W-:Y:S01]  /*5490*/  IADD3 R5, P1, RZ, -R10, RZ ;  /* 0x8000000aff057210 */ /* 0x000fe20007f3e0ff */
[----:B------:R-:W-:Y:S01]  /*54a0*/  IMAD.MOV.U32 R3, RZ, RZ, R17 ;  /* 0x000000ffff037224 */ /* 0x000fe200078e0011 */
[----:B------:R-:W-:-:S03]  /*54b0*/  ULDC.64 UR10, c[0x0][0x640] ;  /* 0x00019000000a7ab9 */ /* 0x000fc60000000a00 */
[----:B------:R-:W-:Y:S01]  /*54c0*/  IMAD.X R2, RZ, RZ, ~R2, P1 ;  /* 0x000000ffff027224 */ /* 0x000fe200008e0e02 */
[----:B------:R-:W-:-:S03]  /*54d0*/  ISETP.NE.U32.AND P1, PT, RZ, UR10, PT ;  /* 0x0000000aff007c0c */ /* 0x000fc6000bf25070 */
[----:B------:R-:W-:Y:S01]  /*54e0*/  IMAD R4, R2, UR8, RZ ;  /* 0x0000000802047c24 */ /* 0x000fe2000f8e02ff */
[----:B------:R-:W-:Y:S01]  /*54f0*/  ISETP.NE.AND.EX P1, PT, RZ, UR11, PT, P1 ;  /* 0x0000000bff007c0c */ /* 0x000fe2000bf25310 */
[----:B------:R-:W-:-:S04]  /*5500*/  IMAD.MOV.U32 R2, RZ, RZ, R18 ;  /* 0x000000ffff027224 */ /* 0x000fc800078e0012 */
[----:B------:R-:W-:Y:S01]  /*5510*/  IMAD.WIDE.U32 R2, R5, UR8, R2 ;  /* 0x0000000805027c25 */ /* 0x000fe2000f8e0002 */
[----:B------:R-:W-:-:S03]  /*5520*/  ULDC UR8, c[0x0][0x618] ;  /* 0x0001860000087ab9 */ /* 0x000fc60000000800 */
[----:B------:R-:W-:Y:S01]  /*5530*/  IMAD R5, R5, UR9, R4 ;  /* 0x0000000905057c24 */ /* 0x000fe2000f8e0204 */
[----:B------:R-:W-:Y:S01]  /*5540*/  ULDC UR9, c[0x0][0x154] ;  /* 0x0000550000097ab9 */ /* 0x000fe20000000800 */
[----:B0-----:R-:W-:Y:S02]  /*5550*/  IMAD.MOV R4, RZ, RZ, -R14 ;  /* 0x000000ffff047224 */ /* 0x001fe400078e0a0e */
[----:B------:R-:W0:Y:S01]  /*5560*/  LDC R14, c[0x0][0x148] ;  /* 0x00005200ff0e7b82 */ /* 0x000e220000000800 */
[----:B------:R-:W-:Y:S02]  /*5570*/  IMAD.IADD R3, R3, 0x1, R5 ;  /* 0x0000000103037824 */ /* 0x000fe400078e0205 */
[----:B-1----:R-:W-:Y:S01]  /*5580*/  IMAD R11, R12, R4, R11 ;  /* 0x000000040c0b7224 */ /* 0x002fe200078e020b */
[----:B------:R-:W-:Y:S02]  /*5590*/  I2FP.F32.U32 R4, R9 ;  /* 0x0000000900047245 */ /* 0x000fe40000201000 */
[----:B------:R-:W-:-:S02]  /*55a0*/  SHF.R.U64 R12, R2, UR8, R3 ;  /* 0x00000008020c7c19 */ /* 0x000fc40008001203 */
[----:B------:R-:W-:Y:S01]  /*55b0*/  SHF.R.U32.HI R3, RZ, UR8, R3 ;  /* 0x00000008ff037c19 */ /* 0x000fe20008011603 */
[----:B------:R-:W-:Y:S01]  /*55c0*/  FMUL R4, R4, UR9 ;  /* 0x0000000904047c20 */ /* 0x000fe20008400000 */
[----:B------:R-:W-:Y:S02]  /*55d0*/  ULDC UR8, c[0x0][0x608] ;  /* 0x0001820000087ab9 */ /* 0x000fe40000000800 */
[--C-:B------:R-:W-:Y:S01]  /*55e0*/  SHF.R.U64 R15, R12, UR8, R3.reuse ;  /* 0x000000080c0f7c19 */ /* 0x100fe20008001203 */
[----:B------:R1:W2:Y:S01]  /*55f0*/  F2I.U32.TRUNC.NTZ R20, R4 ;  /* 0x0000000400147305 */ /* 0x0002a2000020f000 */
[----:B------:R-:W-:Y:S01]  /*5600*/  SHF.R.U32.HI R2, RZ, UR8, R3 ;  /* 0x00000008ff027c19 */ /* 0x000fe20008011603 */
[----:B------:R-:W-:-:S03]  /*5610*/  ULDC UR8, c[0x0][0x658] ;  /* 0x0001960000087ab9 */ /* 0x000fc60000000800 */
[--C-:B------:R-:W-:Y:S02]  /*5620*/  SHF.R.U64 R13, R15, UR8, R2.reuse ;  /* 0x000000080f0d7c19 */ /* 0x100fe40008001202 */
[----:B------:R-:W-:-:S03]  /*5630*/  SHF.R.U32.HI R19, RZ, UR8, R2 ;  /* 0x00000008ff137c19 */ /* 0x000fc60008011602 */
[----:B------:R-:W-:Y:S02]  /*5640*/  IMAD.MOV.U32 R2, RZ, RZ, R13 ;  /* 0x000000ffff027224 */ /* 0x000fe400078e000d */
[----:B------:R-:W-:Y:S01]  /*5650*/  IMAD.MOV.U32 R3, RZ, RZ, R19 ;  /* 0x000000ffff037224 */ /* 0x000fe200078e0013 */
[----:B-1----:R-:W-:Y:S06]  /*5660*/  @!P1 BRA `(.L_x_114) ;  /* 0x0000000000289947 */ /* 0x002fec0003800000 */
        /* <DEDUP_REMOVED lines=10> */
.L_x_114:
[----:B------:R-:W1:Y:S01]  /*5710*/  LDC R4, c[0x0][0x65c] ;  /* 0x00019700ff047b82 */ /* 0x000e620000000800 */
[----:B------:R-:W-:Y:S01]  /*5720*/  ULDC UR8, c[0x0][0x648] ;  /* 0x0001920000087ab9 */ /* 0x000fe20000000800 */
[----:B------:R-:W-:Y:S01]  /*5730*/  LOP3.LUT R15, R15, UR7, RZ, 0xc0, !PT ;  /* 0x000000070f0f7c12 */ /* 0x000fe2000f8ec0ff */
[----:B--2---:R-:W-:Y:S01]  /*5740*/  IMAD.MOV R20, RZ, RZ, -R20 ;  /* 0x000000ffff147224 */ /* 0x004fe200078e0a14 */
[----:B------:R-:W-:Y:S01]  /*5750*/  SHF.R.U64 R2, R2, UR8, R3 ;  /* 0x0000000802027c19 */ /* 0x000fe20008001203 */
[----:B------:R-:W-:Y:S01]  /*5760*/  ULDC UR8, c[0x0][0x638] ;  /* 0x00018e0000087ab9 */ /* 0x000fe20000000800 */
[----:B------:R-:W-:Y:S01]  /*5770*/  LOP3.LUT R12, R12, UR4, RZ, 0xc0, !PT ;  /* 0x000000040c0c7c12 */ /* 0x000fe2000f8ec0ff */
[----:B------:R-:W-:Y:S01]  /*5780*/  ULDC UR9, c[0x0][0x610] ;  /* 0x0001840000097ab9 */ /* 0x000fe20000000800 */
[----:B------:R-:W-:Y:S01]  /*5790*/  IMAD.MOV.U32 R3, RZ, RZ, 0x1 ;  /* 0x00000001ff037424 */ /* 0x000fe200078e00ff */
[----:B-1----:R-:W-:Y:S01]  /*57a0*/  ISETP.NE.AND P1, PT, R4, 0x1, PT ;  /* 0x000000010400780c */ /* 0x002fe20003f25270 */
[----:B------:R-:W-:-:S02]  /*57b0*/  IMAD.MOV R4, RZ, RZ, -R2 ;  /* 0x000000ffff047224 */ /* 0x000fc400078e0a02 */
[----:B------:R-:W-:Y:S02]  /*57c0*/  IMAD R2, R2, UR5, R15 ;  /* 0x0000000502027c24 */ /* 0x000fe4000f8e020f */
[----:B------:R-:W-:Y:S01]  /*57d0*/  IMAD R13, R4, UR8, R13 ;  /* 0x00000008040d7c24 */ /* 0x000fe2000f8e020d */
[----:B------:R-:W-:-:S07]  /*57e0*/  ULDC UR8, c[0x0][0x600] ;  /* 0x0001800000087ab9 */ /* 0x000fce0000000800 */
[----:B0-----:R-:W-:-:S04]  /*57f0*/  @P1 IMAD R11, R14, R20, R9 ;  /* 0x000000140e0b1224 */ /* 0x001fc800078e0209 */
[----:B------:R-:W-:Y:S02]  /*5800*/  IMAD R11, R2, UR9, R11 ;  /* 0x00000009020b7c24 */ /* 0x000fe4000f8e020b */
[----:B------:R-:W-:-:S05]  /*5810*/  IMAD R2, R13, UR8, R12 ;  /* 0x000000080d027c24 */ /* 0x000fca000f8e020c */
[----:B------:R-:W-:Y:S02]  /*5820*/  SEL R22, R2, R11, !P1 ;  /* 0x0000000b02167207 */ /* 0x000fe40004800000 */
[----:B------:R-:W-:Y:S01]  /*5830*/  SEL R19, R11, R2, !P1 ;  /* 0x000000020b137207 */ /* 0x000fe20004800000 */
[----:B------:R-:W-:-:S07]  /*5840*/  IMAD.MOV.U32 R2, RZ, RZ, R10 ;  /* 0x000000ffff027224 */ /* 0x000fce00078e000a */
.L_x_112:
[----:B------:R-:W-:Y:S05]  /*5850*/  BSYNC B1 ;  /* 0x0000000000017941 */ /* 0x000fea0003800000 */
.L_x_111:
[----:B------:R-:W-:-:S13]  /*5860*/  LOP3.LUT P1, RZ, R3, 0xff, RZ, 0xc0, !PT ;  /* 0x000000ff03ff7812 */ /* 0x000fda000782c0ff */
[----:B------:R-:W-:Y:S05]  /*5870*/  @P1 BRA `(.L_x_115) ;  /* 0xfffffff400141947 */ /* 0x000fea000383ffff */
[----:B------:R-:W-:Y:S05]  /*5880*/  BSYNC B0 ;  /* 0x0000000000007941 */ /* 0x000fea0003800000 */
.L_x_103:
[----:B------:R-:W-:-:S03]  /*5890*/  UMOV UR8, 0xffffffff ;  /* 0xffffffff00087882 */ /* 0x000fc60000000000 */
[----:B------:R-:W-:Y:S05]  /*58a0*/  BRA.DIV UR8, `(.L_x_116) ;  /* 0x00000006081c7947 */ /* 0x000fea000b800000 */
[----:B------:R-:W-:-:S13]  /*58b0*/  ELECT P6, URZ, PT ;  /* 0x00000000003f782f */ /* 0x000fda00038c0000 */
.L_x_131:
[----:B------:R-:W-:Y:S04]  /*58c0*/  BSSY B0, `(.L_x_117) ;  /* 0x0000022000007945 */ /* 0x000fe80003800000 */
[----:B------:R-:W-:Y:S05]  /*58d0*/  @!P6 BRA `(.L_x_118) ;  /* 0x000000000080e947 */ /* 0x000fea0003800000 */
[----:B------:R-:W-:-:S04]  /*58e0*/  LOP3.LUT R16, R16, 0x2, RZ, 0xfc, !PT ;  /* 0x0000000210107812 */ /* 0x000fc800078efcff */
[----:B------:R-:W-:-:S13]  /*58f0*/  ISETP.NE.AND P0, PT, R16, 0x3, PT ;  /* 0x000000031000780c */ /* 0x000fda0003f05270 */
[----:B------:R-:W-:Y:S05]  /*5900*/  @!P0 BRA `(.L_x_119) ;  /* 0x0000000000048947 */ /* 0x000fea0003800000 */
[----:B------:R-:W-:Y:S01]  /*5910*/  BPT.TRAP 0x1 ;  /* 0x000000040000795c */ /* 0x000fe20000300000 */
.L_x_119:
[----:B------:R-:W0:Y:S01]  /*5920*/  S2R R3, SR_CgaCtaId ;  /* 0x0000000000037919 */ /* 0x000e220000008800 */
[----:B------:R-:W-:Y:S02]  /*5930*/  MOV R2, 0x400 ;  /* 0x0000040000027802 */ /* 0x000fe40000000f00 */
[----:B------:R-:W-:Y:S02]  /*5940*/  SHF.L.U32 R4, R0, 0x1f, RZ ;  /* 0x0000001f00047819 */ /* 0x000fe400000006ff */
[----:B0-----:R-:W-:-:S05]  /*5950*/  LEA R2, R3, R2, 0x18 ;  /* 0x0000000203027211 */ /* 0x001fca00078ec0ff */
[----:B------:R-:W-:-:S04]  /*5960*/  VIADD R2, R2, 0x18 ;  /* 0x0000001802027836 */ /* 0x000fc80000000000 */
[C---:B------:R-:W-:Y:S02]  /*5970*/  IMAD R9, R7.reuse, 0x8, R2 ;  /* 0x0000000807097824 */ /* 0x040fe400078e0202 */
[----:B------:R-:W-:Y:S02]  /*5980*/  VIADD R7, R7, 0x1 ;  /* 0x0000000107077836 */ /* 0x000fe40000000000 */
[----:B------:R-:W0:Y:S03]  /*5990*/  SYNCS.PHASECHK.TRANS64.TRYWAIT P0, [R9+URZ], R4 ;  /* 0x00000004090075a7 */ /* 0x000e26000800017f */
[----:B------:R-:W-:-:S04]  /*59a0*/  ISETP.NE.AND P1, PT, R7, 0x3, PT ;  /* 0x000000030700780c */ /* 0x000fc80003f25270 */
[----:B------:R-:W-:Y:S02]  /*59b0*/  SEL R3, RZ, 0x1, P1 ;  /* 0x00000001ff037807 */ /* 0x000fe40000800000 */
[----:B------:R-:W-:Y:S02]  /*59c0*/  SEL R7, R7, RZ, P1 ;  /* 0x000000ff07077207 */ /* 0x000fe40000800000 */
[----:B------:R-:W-:-:S03]  /*59d0*/  LOP3.LUT R11, R0, R3, RZ, 0x3c, !PT ;  /* 0x00000003000b7212 */ /* 0x000fc600078e3cff */
[----:B------:R-:W-:Y:S01]  /*59e0*/  IMAD R6, R7, 0x8, R2 ;  /* 0x0000000807067824 */ /* 0x000fe200078e0202 */
[----:B------:R-:W-:Y:S01]  /*59f0*/  SHF.L.U32 R5, R11, 0x1f, RZ ;  /* 0x0000001f0b057819 */ /* 0x000fe200000006ff */
[----:B0-----:R-:W-:Y:S06]  /*5a00*/  @!P0 BRA `(.L_x_120) ;  /* 0x0000000000e48947 */ /* 0x001fec0003800000 */
.L_x_132:
[----:B------:R-:W1:Y:S01]  /*5a10*/  SYNCS.PHASECHK.TRANS64.TRYWAIT P0, [R6+URZ], R5 ;  /* 0x00000005060075a7 */ /* 0x000e62000800017f */
[----:B------:R-:W-:-:S05]  /*5a20*/  VIADD R0, R7, 0x1 ;  /* 0x0000000107007836 */ /* 0x000fca0000000000 */
[----:B------:R-:W-:-:S04]  /*5a30*/  ISETP.NE.AND P1, PT, R0, 0x3, PT ;  /* 0x000000030000780c */ /* 0x000fc80003f25270 */
[----:B0-----:R-:W-:Y:S02]  /*5a40*/  SEL R4, RZ, 0x1, P1 ;  /* 0x00000001ff047807 */ /* 0x001fe40000800000 */
[----:B------:R-:W-:Y:S02]  /*5a50*/  SEL R3, R0, RZ, P1 ;  /* 0x000000ff00037207 */ /* 0x000fe40000800000 */
[----:B------:R-:W-:Y:S01]  /*5a60*/  LOP3.LUT R0, R11, R4, RZ, 0x3c, !PT ;  /* 0x000000040b007212 */ /* 0x000fe200078e3cff */
[----:B-1----:R-:W-:Y:S06]  /*5a70*/  @!P0 BRA `(.L_x_121) ;  /* 0x0000000000dc8947 */ /* 0x002fec0003800000 */
.L_x_133:
[----:B------:R-:W-:Y:S01]  /*5a80*/  IMAD R3, R3, 0x8, R2 ;  /* 0x0000000803037824 */ /* 0x000fe200078e0202 */
[----:B------:R-:W-:-:S07]  /*5a90*/  SHF.L.U32 R0, R0, 0x1f, RZ ;  /* 0x0000001f00007819 */ /* 0x000fce00000006ff */
.L_x_122:
[----:B-1----:R1:W2:Y:S02]  /*5aa0*/  SYNCS.PHASECHK.TRANS64.TRYWAIT P0, [R3+URZ], R0 ;  /* 0x00000000030075a7 */ /* 0x0022a4000800017f */
[----:B--2---:R-:W-:Y:S05]  /*5ab0*/  @!P0 NANOSLEEP.SYNCS 0x989680 ;  /* 0x009896800000895d */ /* 0x004fea0003900000 */
[----:B------:R-:W2:Y:S02]  /*5ac0*/  @!P0 SYNCS.PHASECHK.TRANS64 P0, [R3+URZ], R0 ;  /* 0x00000000030085a7 */ /* 0x000ea4000800007f */
[----:B--2---:R-:W-:Y:S05]  /*5ad0*/  @!P0 BRA `(.L_x_122) ;  /* 0xfffffffc00f08947 */ /* 0x004fea000383ffff */
.L_x_118:
[----:B------:R-:W-:Y:S05]  /*5ae0*/  BSYNC B0 ;  /* 0x0000000000007941 */ /* 0x000fea0003800000 */
.L_x_117:
[----:B------:R-:W-:Y:S05]  /*5af0*/  EXIT ;  /* 0x000000000000794d */ /* 0x000fea0003800000 */
.L_x_19:
[----:B-1----:R1:W2:Y:S02]  /*5b00*/  SYNCS.PHASECHK.TRANS64.TRYWAIT P0, [R65+URZ], R0 ;  /* 0x00000000410075a7 */ /* 0x0022a4000800017f */
[----:B--2---:R-:W-:Y:S05]  /*5b10*/  @!P0 NANOSLEEP.SYNCS 0x989680 ;  /* 0x009896800000895d */ /* 0x004fea0003900000 */
[----:B------:R-:W2:Y:S02]  /*5b20*/  @!P0 SYNCS.PHASECHK.TRANS64 P0, [R65+URZ], R0 ;  /* 0x00000000410085a7 */ /* 0x000ea4000800007f */
[----:B--2---:R-:W-:Y:S05]  /*5b30*/  @!P0 BRA `(.L_x_19) ;  /* 0xfffffffc00f08947 */ /* 0x004fea000383ffff */
[----:B------:R-:W-:Y:S05]  /*5b40*/  BRA `(.L_x_123) ;  /* 0xffffffb800fc7947 */ /* 0x000fea000383ffff */
.L_x_24:
[----:B--2---:R2:W3:Y:S02]  /*5b50*/  SYNCS.PHASECHK.TRANS64.TRYWAIT P1, [R3+URZ], R0 ;  /* 0x00000000030075a7 */ /* 0x0044e4000802017f */
[----:B---3--:R-:W-:Y:S05]  /*5b60*/  @!P1 NANOSLEEP.SYNCS 0x989680 ;  /* 0x009896800000995d */ /* 0x008fea0003900000 */
[----:B------:R-:W3:Y:S02]  /*5b70*/  @!P1 SYNCS.PHASECHK.TRANS64 P1, [R3+URZ], R0 ;  /* 0x00000000030095a7 */ /* 0x000ee4000802007f */
[----:B---3--:R-:W-:Y:S05]  /*5b80*/  @!P1 BRA `(.L_x_24) ;  /* 0xfffffffc00f09947 */ /* 0x008fea000383ffff */
[----:B------:R-:W-:Y:S05]  /*5b90*/  BRA `(.L_x_23) ;  /* 0xffffffbc00607947 */ /* 0x000fea000383ffff */
.L_x_29:
[----:B--2---:R-:W-:-:S04]  /*5ba0*/  IMAD.U32 R5, RZ, RZ, UR4 ;  /* 0x00000004ff057e24 */ /* 0x004fc8000f8e00ff */
[----:B------:R2:W3:Y:S03]  /*5bb0*/  SYNCS.PHASECHK.TRANS64.TRYWAIT P1, [R5+URZ], R4 ;  /* 0x00000004050075a7 */ /* 0x0004e6000802017f */
[----:B---3--:R-:W-:Y:S05]  /*5bc0*/  @!P1 NANOSLEEP.SYNCS 0x989680 ;  /* 0x009896800000995d */ /* 0x008fea0003900000 */
[----:B------:R-:W3:Y:S02]  /*5bd0*/  @!P1 SYNCS.PHASECHK.TRANS64 P1, [R5+URZ], R4 ;  /* 0x00000004050095a7 */ /* 0x000ee4000802007f */
[----:B---3--:R-:W-:Y:S05]  /*5be0*/  @!P1 BRA `(.L_x_29) ;  /* 0xfffffffc00ec9947 */ /* 0x008fea000383ffff */
[----:B------:R-:W-:Y:S05]  /*5bf0*/  BRA `(.L_x_28) ;  /* 0xffffffbc00d87947 */ /* 0x000fea000383ffff */
.L_x_35:
[----:B-1----:R1:W2:Y:S02]  /*5c00*/  SYNCS.PHASECHK.TRANS64.TRYWAIT P0, [R65+URZ+0x10], R0 ;  /* 0x00001000410075a7 */ /* 0x0022a4000800017f */
[----:B--2---:R-:W-:Y:S05]  /*5c10*/  @!P0 NANOSLEEP.SYNCS 0x989680 ;  /* 0x009896800000895d */ /* 0x004fea0003900000 */
[----:B------:R-:W2:Y:S02]  /*5c20*/  @!P0 SYNCS.PHASECHK.TRANS64 P0, [R65+URZ+0x10], R0 ;  /* 0x00001000410085a7 */ /* 0x000ea4000800007f */
[----:B--2---:R-:W-:Y:S05]  /*5c30*/  @!P0 BRA `(.L_x_35) ;  /* 0xfffffffc00f08947 */ /* 0x004fea000383ffff */
[----:B------:R-:W-:Y:S05]  /*5c40*/  BRA `(.L_x_124) ;  /* 0xffffffc000e47947 */ /* 0x000fea000383ffff */
.L_x_104:
[----:B------:R-:W-:Y:S01]  /*5c50*/  BSSY B1, `(.L_x_125) ;  /* 0x0000006000017945 */ /* 0x000fe20003800000 */
[----:B------:R-:W-:-:S07]  /*5c60*/  IMAD.MOV.U32 R15, RZ, RZ, -0x1 ;  /* 0xffffffffff0f7424 */ /* 0x000fce00078e00ff */
[----:B-----5:R-:W-:Y:S05]  /*5c70*/  WARPSYNC.COLLECTIVE R15, `(.L_x_126) ;  /* 0x000000000f0c7348 */ /* 0x020fea0003c00000 */
[----:B------:R-:W-:Y:S02]  /*5c80*/  ELECT P6, UR62, PT ;  /* 0x00000000003e782f */ /* 0x000fe400038c0000 */
[----:B------:R-:W-:Y:S01]  /*5c90*/  MOV R14, UR62 ;  /* 0x0000003e000e7c02 */ /* 0x000fe20008000f00 */
[----:B-----5:R-:W-:Y:S10]  /*5ca0*/  ENDCOLLECTIVE ;  /* 0x000000000000791b */ /* 0x020ff40003800000 */
.L_x_126:
[----:B------:R-:W-:Y:S05]  /*5cb0*/  BSYNC B1 ;  /* 0x0000000000017941 */ /* 0x000fea0003800000 */
.L_x_125:
[----:B------:R-:W-:Y:S05]  /*5cc0*/  BRA `(.L_x_127) ;  /* 0xfffffff0000c7947 */ /* 0x000fea000383ffff */
.L_x_107:
[----:B0-----:R0:W1:Y:S02]  /*5cd0*/  SYNCS.PHASECHK.TRANS64.TRYWAIT P1, [R10+URZ+0x18], R5 ;  /* 0x000018050a0075a7 */ /* 0x001064000802017f */
[----:B-1----:R-:W-:Y:S05]  /*5ce0*/  @!P1 NANOSLEEP.SYNCS 0x989680 ;  /* 0x009896800000995d */ /* 0x002fea0003900000 */
[----:B------:R-:W1:Y:S02]  /*5cf0*/  @!P1 SYNCS.PHASECHK.TRANS64 P1, [R10+URZ+0x18], R5 ;  /* 0x000018050a0095a7 */ /* 0x000e64000802007f */
[----:B-1----:R-:W-:Y:S05]  /*5d00*/  @!P1 BRA `(.L_x_107) ;  /* 0xfffffffc00f09947 */ /* 0x002fea000383ffff */
[----:B------:R-:W-:Y:S05]  /*5d10*/  BRA `(.L_x_128) ;  /* 0xfffffff000447947 */ /* 0x000fea000383ffff */
.L_x_116:
[----:B------:R-:W-:Y:S01]  /*5d20*/  BSSY B0, `(.L_x_129) ;  /* 0x0000006000007945 */ /* 0x000fe20003800000 */
[----:B------:R-:W-:-:S07]  /*5d30*/  IMAD.MOV.U32 R15, RZ, RZ, -0x1 ;  /* 0xffffffffff0f7424 */ /* 0x000fce00078e00ff */
[----:B-----5:R-:W-:Y:S05]  /*5d40*/  WARPSYNC.COLLECTIVE R15, `(.L_x_130) ;  /* 0x000000000f0c7348 */ /* 0x020fea0003c00000 */
[----:B------:R-:W-:Y:S02]  /*5d50*/  ELECT P6, UR62, PT ;  /* 0x00000000003e782f */ /* 0x000fe400038c0000 */
[----:B------:R-:W-:Y:S01]  /*5d60*/  MOV R14, UR62 ;  /* 0x0000003e000e7c02 */ /* 0x000fe20008000f00 */
[----:B-----5:R-:W-:Y:S10]  /*5d70*/  ENDCOLLECTIVE ;  /* 0x000000000000791b */ /* 0x020ff40003800000 */
.L_x_130:
[----:B------:R-:W-:Y:S05]  /*5d80*/  BSYNC B0 ;  /* 0x0000000000007941 */ /* 0x000fea0003800000 */
.L_x_129:
[----:B------:R-:W-:Y:S05]  /*5d90*/  BRA `(.L_x_131) ;  /* 0xfffffff800c87947 */ /* 0x000fea000383ffff */
.L_x_120:
[----:B0-----:R0:W1:Y:S02]  /*5da0*/  SYNCS.PHASECHK.TRANS64.TRYWAIT P0, [R9+URZ], R4 ;  /* 0x00000004090075a7 */ /* 0x001064000800017f */
[----:B-1----:R-:W-:Y:S05]  /*5db0*/  @!P0 NANOSLEEP.SYNCS 0x989680 ;  /* 0x009896800000895d */ /* 0x002fea0003900000 */
[----:B------:R-:W1:Y:S02]  /*5dc0*/  @!P0 SYNCS.PHASECHK.TRANS64 P0, [R9+URZ], R4 ;  /* 0x00000004090085a7 */ /* 0x000e64000800007f */
[----:B-1----:R-:W-:Y:S05]  /*5dd0*/  @!P0 BRA `(.L_x_120) ;  /* 0xfffffffc00f08947 */ /* 0x002fea000383ffff */
[----:B------:R-:W-:Y:S05]  /*5de0*/  BRA `(.L_x_132) ;  /* 0xfffffffc00087947 */ /* 0x000fea000383ffff */
.L_x_121:
[----:B0-----:R0:W1:Y:S02]  /*5df0*/  SYNCS.PHASECHK.TRANS64.TRYWAIT P0, [R6+URZ], R5 ;  /* 0x00000005060075a7 */ /* 0x001064000800017f */
[----:B-1----:R-:W-:Y:S05]  /*5e00*/  @!P0 NANOSLEEP.SYNCS 0x989680 ;  /* 0x009896800000895d */ /* 0x002fea0003900000 */
[----:B------:R-:W1:Y:S02]  /*5e10*/  @!P0 SYNCS.PHASECHK.TRANS64 P0, [R6+URZ], R5 ;  /* 0x00000005060085a7 */ /* 0x000e64000800007f */
[----:B-1----:R-:W-:Y:S05]  /*5e20*/  @!P0 BRA `(.L_x_121) ;  /* 0xfffffffc00f08947 */ /* 0x002fea000383ffff */
[----:B------:R-:W-:Y:S05]  /*5e30*/  BRA `(.L_x_133) ;  /* 0xfffffffc00107947 */ /* 0x000fea000383ffff */
.L_x_134:
[----:B------:R-:W-:-:S00]  /*5e40*/  BRA `(.L_x_134) ;  /* 0xfffffffc00fc7947 */ /* 0x000fc0000383ffff */
[----:B------:R-:W-:-:S00]  /*5e50*/  NOP ;  /* 0x0000000000007918 */ /* 0x000fc00000000000 */
        /* <DEDUP_REMOVED lines=10> */
.L_x_135:


//--------------------- .nv.global.init           --------------------------
	.section	.nv.global.init,"aw",@progbits
.nv.global.init:
	.type		$str$22,@object
	.size		$str$22,($str$23 - $str$22)
$str$22:
        /*0000*/ 	.byte	0x6b, 0x5f, 0x74, 0x69, 0x6c, 0x65, 0x5f, 0x63, 0x6f, 0x75, 0x6e, 0x74, 0x20, 0x3e, 0x3d, 0x20
        /*0010*/ 	.byte	0x31, 0x00
	.type		$str$23,@object
	.size		$str$23,(__unnamed_1 - $str$23)
$str$23:
        /*0012*/ 	.byte	0x2f, 0x74, 0x6d, 0x70, 0x2f, 0x63, 0x75, 0x74, 0x6c, 0x61, 0x73, 0x73, 0x5f, 0x73, 0x77, 0x65
        /*0022*/ 	.byte	0x65, 0x70, 0x5f, 0x73, 0x72, 0x63, 0x2f, 0x69, 0x6e, 0x63, 0x6c, 0x75, 0x64, 0x65, 0x2f, 0x63
        /*0032*/ 	.byte	0x75, 0x74, 0x6c, 0x61, 0x73, 0x73, 0x2f, 0x67, 0x65, 0x6d, 0x6d, 0x2f, 0x63, 0x6f, 0x6c, 0x6c
        /*0042*/ 	.byte	0x65, 0x63, 0x74, 0x69, 0x76, 0x65, 0x2f, 0x73, 0x6d, 0x39, 0x30, 0x5f, 0x6d, 0x6d, 0x61, 0x5f
        /*0052*/ 	.byte	0x74, 0x6d, 0x61, 0x5f, 0x67, 0x6d, 0x6d, 0x61, 0x5f, 0x73, 0x73, 0x5f, 0x77, 0x61, 0x72, 0x70
        /*0062*/ 	.byte	0x73, 0x70, 0x65, 0x63, 0x69, 0x61, 0x6c, 0x69, 0x7a, 0x65, 0x64, 0x2e, 0x68, 0x70, 0x70, 0x00
	.type		__unnamed_1,@object
	.size		__unnamed_1,(.L_0 - __unnamed_1)
__unnamed_1:
        /*0072*/ 	.byte	0x76, 0x6f, 0x69, 0x64, 0x20, 0x63, 0x75, 0x74, 0x6c, 0x61, 0x73, 0x73, 0x3a, 0x3a, 0x67, 0x65
        /* <DEDUP_REMOVED lines=180> */
        /*0bc2*/ 	.byte	0x65, 0x6e, 0x74, 0x69, 0x74, 0x79, 0x5d, 0x00
.L_0:


//--------------------- .nv.shared._ZN7cutlass13device_kernelINS_4gemm6kernel13GemmUniversalIN4cute5tupleIJiiiiEEENS1_10collective13CollectiveMmaINS1_34MainloopSm90TmaGmmaWarpSpecializedILi3ENS5_IJNS4_1CILi2EEESB_NSA_ILi1EEEEEENS1_32KernelTmaWarpSpecializedPingpongEEENS5_IJNSA_ILi64EEESG_NSA_ILi32EEEEEENS_6half_tENS5_IJlSC_lEEESJ_SK_NS4_8TiledMMAINS4_8MMA_AtomIJNS4_4SM904GMMA25MMA_64x64x16_F32F16F16_SSILNSO_5MajorE0ELSQ_0ELNSO_7ScaleInE1ELSR_1EEEEEENS4_6LayoutINS5_IJSC_SC_SC_EEENS5_IJNSA_ILi0EEESW_SW_EEEEENS5_IJNS4_10UnderscoreESZ_SZ_EEEEENS4_23SM90_TMA_LOAD_MULTICASTENS4_14ComposedLayoutINS4_7SwizzleILi2ELi4ELi3EEENS4_18smem_ptr_flag_bitsILi16EEENSU_INS5_IJNSA_ILi8EEESH_EEENS5_IJSH_SC_EEEEEEEvNS4_8identityES12_S1C_vS1D_EENS_8epilogue10collective6detail29Sm90TmaWarpSpecializedAdapterINS1G_15DefaultEpilogueISJ_SK_SK_NS1F_6thread17LinearCombinationISJ_Li1EffLNS1K_9ScaleType4KindE0ELNS_15FloatRoundStyleE2ESJ_EENS1_15EpilogueDefaultEEEEEvvEEEEvNT_6ParamsE --------------------------
	.section	.nv.shared._ZN7cutlass13device_kernelINS_4gemm6kernel13GemmUniversalIN4cute5tupleIJiiiiEEENS1_10collective13CollectiveMmaINS1_34MainloopSm90TmaGmmaWarpSpecializedILi3ENS5_IJNS4_1CILi2EEESB_NSA_ILi1EEEEEENS1_32KernelTmaWarpSpecializedPingpongEEENS5_IJNSA_ILi64EEESG_NSA_ILi32EEEEEENS_6half_tENS5_IJlSC_lEEESJ_SK_NS4_8TiledMMAINS4_8MMA_AtomIJNS4_4SM904GMMA25MMA_64x64x16_F32F16F16_SSILNSO_5MajorE0ELSQ_0ELNSO_7ScaleInE1ELSR_1EEEEEENS4_6LayoutINS5_IJSC_SC_SC_EEENS5_IJNSA_ILi0EEESW_SW_EEEEENS5_IJNS4_10UnderscoreESZ_SZ_EEEEENS4_23SM90_TMA_LOAD_MULTICASTENS4_14ComposedLayoutINS4_7SwizzleILi2ELi4ELi3EEENS4_18smem_ptr_flag_bitsILi16EEENSU_INS5_IJNSA_ILi8EEESH_EEENS5_IJSH_SC_EEEEEEEvNS4_8identityES12_S1C_vS1D_EENS_8epilogue10collective6detail29Sm90TmaWarpSpecializedAdapterINS1G_15DefaultEpilogueISJ_SK_SK_NS1F_6thread17LinearCombinationISJ_Li1EffLNS1K_9ScaleType4KindE0ELNS_15FloatRoundStyleE2ESJ_EENS1_15EpilogueDefaultEEEEEvvEEEEvNT_6ParamsE,"aw",@nobits
	.sectionflags	@""
	.align	16
	.zero		1024


//--------------------- .nv.shared.reserved.0     --------------------------
	.section	.nv.shared.reserved.0,"aw",@nobits
	.weak		__nv_reservedSMEM_offset_0_alias
	.size		__nv_reservedSMEM_offset_0_alias, 0, 0
	.other		__nv_reservedSMEM_offset_0_alias,@"STO_CUDA_RESERVED_SHARED STV_DEFAULT"
__nv_reservedSMEM_offset_0_alias:
	.zero		0


//--------------------- .nv.global                --------------------------
	.section	.nv.global,"aw",@nobits
.nv.global:
	.type		_ZN39_INTERNAL_698206c6_4_k_cu_bd250365_36244cute1_E,@object
	.size		_ZN39_INTERNAL_698206c6_4_k_cu_bd250365_36244cute1_E,(_ZN39_INTERNAL_698206c6_4_k_cu_bd250365_36244cuda3std3__45__cpo6cbeginE - _ZN39_INTERNAL_698206c6_4_k_cu_bd250365_36244cute1_E)
_ZN39_INTERNAL_698206c6_4_k_cu_bd250365_36244cute1_E:
	.zero		1
	.type		_ZN39_INTERNAL_698206c6_4_k_cu_bd250365_36244cuda3std3__45__cpo6cbeginE,@object
	.size		_ZN39_INTERNAL_698206c6_4_k_cu_bd250365_36244cuda3std3__45__cpo6cbeginE,(_ZN39_INTERNAL_698206c6_4_k_cu_bd250365_36244cuda3std3__48in_placeE - _ZN39_INTERNAL_698206c6_4_k_cu_bd250365_36244cuda3std3__45__cpo6cbeginE)
_ZN39_INTERNAL_698206c6_4_k_cu_bd250365_36244cuda3std3__45__cpo6cbeginE:
	.zero		1
	.type		_ZN39_INTERNAL_698206c6_4_k_cu_bd250365_36244cuda3std3__48in_placeE,@object
	.size		_ZN39_INTERNAL_698206c6_4_k_cu_bd250365_36244cuda3std3__48in_placeE,(_ZN39_INTERNAL_698206c6_4_k_cu_bd250365_36244cuda3std6ranges3__45__cpo9iter_moveE - _ZN39_INTERNAL_698206c6_4_k_cu_bd250365_36244cuda3std3__48in_placeE)
_ZN39_INTERNAL_698206c6_4_k_cu_bd250365_36244cuda3std3__48in_placeE:
	.zero		1
	.type		_ZN39_INTERNAL_698206c6_4_k_cu_bd250365_36244cuda3std6ranges3__45__cpo9iter_moveE,@object
	.size		_ZN39_INTERNAL_698206c6_4_k_cu_bd250365_36244cuda3std6ranges3__45__cpo9iter_moveE,(_ZN39_INTERNAL_698206c6_4_k_cu_bd250365_36244cuda3std3__45__cpo5beginE - _ZN39_INTERNAL_698206c6_4_k_cu_bd250365_36244cuda3std6ranges3__45__cpo9iter_moveE)
_ZN39_INTERNAL_698206c6_4_k_cu_bd250365_36244cuda3std6ranges3__45__cpo9iter_moveE:
	.zero		1
	.type		_ZN39_INTERNAL_698206c6_4_k_cu_bd250365_36244cuda3std3__45__cpo5beginE,@object
	.size		_ZN39_INTERNAL_698206c6_4_k_cu_bd250365_36244cuda3std3__45__cpo5beginE,(_ZN39_INTERNAL_698206c6_4_k_cu_bd250365_36244cuda3std3__441_GLOBAL__N__698206c6_4_k_cu_bd250365_36246ignoreE - _ZN39_INTERNAL_698206c6_4_k_cu_bd250365_36244cuda3std3__45__cpo5beginE)
_ZN39_INTERNAL_698206c6_4_k_cu_bd250365_36244cuda3std3__45__cpo5beginE:
	.zero		1
	.type		_ZN39_INTERNAL_698206c6_4_k_cu_bd250365_36244cuda3std3__441_GLOBAL__N__698206c6_4_k_cu_bd250365_36246ignoreE,@object
	.size		_ZN39_INTERNAL_698206c6_4_k_cu_bd250365_36244cuda3std3__441_GLOBAL__N__698206c6_4_k_cu_bd250365_36246ignoreE,(_ZN39_INTERNAL_698206c6_4_k_cu_bd250365_36244cute7productE - _ZN39_INTERNAL_698206c6_4_k_cu_bd250365_36244cuda3std3__441_GLOBAL__N__698206c6_4_k_cu_bd250365_36246ignoreE)
_ZN39_INTERNAL_698206c6_4_k_cu_bd250365_36244cuda3std3__441_GLOBAL__N__698206c6_4_k_cu_bd250365_36246ignoreE:
	.zero		1
	.type		_ZN39_INTERNAL_698206c6_4_k_cu_bd250365_36244cute7productE,@object
	.size		_ZN39_INTERNAL_698206c6_4_k_cu_bd250365_36244cute7productE,(_ZN39_INTERNAL_698206c6_4_k_cu_bd250365_36244cuda3std3__45__cpo3endE - _ZN39_INTERNAL_698206c6_4_k_cu_bd250365_36244cute7productE)
_ZN39_INTERNAL_698206c6_4_k_cu_bd250365_36244cute7productE:
	.zero		1
	.type		_ZN39_INTERNAL_698206c6_4_k_cu_bd250365_36244cuda3std3__45__cpo3endE,@object
	.size		_ZN39_INTERNAL_698206c6_4_k_cu_bd250365_36244cuda3std3__45__cpo3endE,(_ZN39_INTERNAL_698206c6_4_k_cu_bd250365_36244cuda3std3__419piecewise_constructE - _ZN39_INTERNAL_698206c6_4_k_cu_bd250365_36244cuda3std3__45__cpo3endE)
_ZN39_INTERNAL_698206c6_4_k_cu_bd250365_36244cuda3std3__45__cpo3endE:
	.zero		1
	.type		_ZN39_INTERNAL_698206c6_4_k_cu_bd250365_36244cuda3std3__419piecewise_constructE,@object
	.size		_ZN39_INTERNAL_698206c6_4_k_cu_bd250365_36244cuda3std3__419piecewise_constructE,(_ZN39_INTERNAL_698206c6_4_k_cu_bd250365_36244cuda3std3__45__cpo4cendE - _ZN39_INTERNAL_698206c6_4_k_cu_bd250365_36244cuda3std3__419piecewise_constructE)
_ZN39_INTERNAL_698206c6_4_k_cu_bd250365_36244cuda3std3__419piecewise_constructE:
	.zero		1
	.type		_ZN39_INTERNAL_698206c6_4_k_cu_bd250365_36244cuda3std3__45__cpo4cendE,@object
	.size		_ZN39_INTERNAL_698206c6_4_k_cu_bd250365_36244cuda3std3__45__cpo4cendE,(_ZN39_INTERNAL_698206c6_4_k_cu_bd250365_36244cuda3std6ranges3__45__cpo4swapE - _ZN39_INTERNAL_698206c6_4_k_cu_bd250365_36244cuda3std3__45__cpo4cendE)
_ZN39_INTERNAL_698206c6_4_k_cu_bd250365_36244cuda3std3__45__cpo4cendE:
	.zero		1
	.type		_ZN39_INTERNAL_698206c6_4_k_cu_bd250365_36244cuda3std6ranges3__45__cpo4swapE,@object
	.size		_ZN39_INTERNAL_698206c6_4_k_cu_bd250365_36244cuda3std6ranges3__45__cpo4swapE,(.L_8 - _ZN39_INTERNAL_698206c6_4_k_cu_bd250365_36244cuda3std6ranges3__45__cpo4swapE)
_ZN39_INTERNAL_698206c6_4_k_cu_bd250365_36244cuda3std6ranges3__45__cpo4swapE:
	.zero		1
.L_8:


//--------------------- .nv.constant0._ZN7cutlass13device_kernelINS_4gemm6kernel13GemmUniversalIN4cute5tupleIJiiiiEEENS1_10collective13CollectiveMmaINS1_34MainloopSm90TmaGmmaWarpSpecializedILi3ENS5_IJNS4_1CILi2EEESB_NSA_ILi1EEEEEENS1_32KernelTmaWarpSpecializedPingpongEEENS5_IJNSA_ILi64EEESG_NSA_ILi32EEEEEENS_6half_tENS5_IJlSC_lEEESJ_SK_NS4_8TiledMMAINS4_8MMA_AtomIJNS4_4SM904GMMA25MMA_64x64x16_F32F16F16_SSILNSO_5MajorE0ELSQ_0ELNSO_7ScaleInE1ELSR_1EEEEEENS4_6LayoutINS5_IJSC_SC_SC_EEENS5_IJNSA_ILi0EEESW_SW_EEEEENS5_IJNS4_10UnderscoreESZ_SZ_EEEEENS4_23SM90_TMA_LOAD_MULTICASTENS4_14ComposedLayoutINS4_7SwizzleILi2ELi4ELi3EEENS4_18smem_ptr_flag_bitsILi16EEENSU_INS5_IJNSA_ILi8EEESH_EEENS5_IJSH_SC_EEEEEEEvNS4_8identityES12_S1C_vS1D_EENS_8epilogue10collective6detail29Sm90TmaWarpSpecializedAdapterINS1G_15DefaultEpilogueISJ_SK_SK_NS1F_6thread17LinearCombinationISJ_Li1EffLNS1K_9ScaleType4KindE0ELNS_15FloatRoundStyleE2ESJ_EENS1_15EpilogueDefaultEEEEEvvEEEEvNT_6ParamsE --------------------------
	.section	.nv.constant0._ZN7cutlass13device_kernelINS_4gemm6kernel13GemmUniversalIN4cute5tupleIJiiiiEEENS1_10collective13CollectiveMmaINS1_34MainloopSm90TmaGmmaWarpSpecializedILi3ENS5_IJNS4_1CILi2EEESB_NSA_ILi1EEEEEENS1_32KernelTmaWarpSpecializedPingpongEEENS5_IJNSA_ILi64EEESG_NSA_ILi32EEEEEENS_6half_tENS5_IJlSC_lEEESJ_SK_NS4_8TiledMMAINS4_8MMA_AtomIJNS4_4SM904GMMA25MMA_64x64x16_F32F16F16_SSILNSO_5MajorE0ELSQ_0ELNSO_7ScaleInE1ELSR_1EEEEEENS4_6LayoutINS5_IJSC_SC_SC_EEENS5_IJNSA_ILi0EEESW_SW_EEEEENS5_IJNS4_10UnderscoreESZ_SZ_EEEEENS4_23SM90_TMA_LOAD_MULTICASTENS4_14ComposedLayoutINS4_7SwizzleILi2ELi4ELi3EEENS4_18smem_ptr_flag_bitsILi16EEENSU_INS5_IJNSA_ILi8EEESH_EEENS5_IJSH_SC_EEEEEEEvNS4_8identityES12_S1C_vS1D_EENS_8epilogue10collective6detail29Sm90TmaWarpSpecializedAdapterINS1G_15DefaultEpilogueISJ_SK_SK_NS1F_6thread17LinearCombinationISJ_Li1EffLNS1K_9ScaleType4KindE0ELNS_15FloatRoundStyleE2ESJ_EENS1_15EpilogueDefaultEEEEEvvEEEEvNT_6ParamsE,"a",@progbits
	.sectionflags	@""
	.align	4
.nv.constant0._ZN7cutlass13device_kernelINS_4gemm6kernel13GemmUniversalIN4cute5tupleIJiiiiEEENS1_10collective13CollectiveMmaINS1_34MainloopSm90TmaGmmaWarpSpecializedILi3ENS5_IJNS4_1CILi2EEESB_NSA_ILi1EEEEEENS1_32KernelTmaWarpSpecializedPingpongEEENS5_IJNSA_ILi64EEESG_NSA_ILi32EEEEEENS_6half_tENS5_IJlSC_lEEESJ_SK_NS4_8TiledMMAINS4_8MMA_AtomIJNS4_4SM904GMMA25MMA_64x64x16_F32F16F16_SSILNSO_5MajorE0ELSQ_0ELNSO_7ScaleInE1ELSR_1EEEEEENS4_6LayoutINS5_IJSC_SC_SC_EEENS5_IJNSA_ILi0EEESW_SW_EEEEENS5_IJNS4_10UnderscoreESZ_SZ_EEEEENS4_23SM90_TMA_LOAD_MULTICASTENS4_14ComposedLayoutINS4_7SwizzleILi2ELi4ELi3EEENS4_18smem_ptr_flag_bitsILi16EEENSU_INS5_IJNSA_ILi8EEESH_EEENS5_IJSH_SC_EEEEEEEvNS4_8identityES12_S1C_vS1D_EENS_8epilogue10collective6detail29Sm90TmaWarpSpecializedAdapterINS1G_15DefaultEpilogueISJ_SK_SK_NS1F_6thread17LinearCombinationISJ_Li1EffLNS1K_9ScaleType4KindE0ELNS_15FloatRoundStyleE2ESJ_EENS1_15EpilogueDefaultEEEEEvvEEEEvNT_6ParamsE:
	.zero		1664


//--------------------- SYMBOLS --------------------------

	.type		.nv.reservedSmem.offset0,@object
	.size		.nv.reservedSmem.offset0,0x4
	.type		__assertfail,@function
